// auto-generated by cutlass_sweep.gemm — config: {"arch": "sm_90", "cluster_m": 1, "cluster_n": 1, "dtype": "int8", "dtype_b": "int8", "layout": "nt", "stages": 0, "tile_k": 64, "tile_m": 256, "tile_n": 224}
#include "cutlass/cutlass.h"
#include "cutlass/gemm/collective/collective_builder.hpp"
#include "cutlass/gemm/device/gemm_universal_adapter.h"
#include "cutlass/gemm/kernel/gemm_universal.hpp"
#include "cutlass/epilogue/collective/collective_builder.hpp"

using ElemA = int8_t;
using ElemB = int8_t;
using ElemCD = int8_t;
using Acc  = int32_t;
using TileShape    = cute::Shape<cute::_256, cute::_224, cute::_64>;
using ClusterShape = cute::Shape<cute::_1, cute::_1, cute::_1>;

using CollectiveEpilogue = typename cutlass::epilogue::collective::CollectiveBuilder<
    cutlass::arch::Sm90, cutlass::arch::OpClassTensorOp,
    TileShape, ClusterShape,
    cutlass::epilogue::collective::EpilogueTileAuto,
    Acc, Acc,
    ElemCD, cutlass::layout::RowMajor, 128 / cutlass::sizeof_bits<ElemCD>::value,
    ElemCD, cutlass::layout::RowMajor, 128 / cutlass::sizeof_bits<ElemCD>::value,
    cutlass::epilogue::collective::EpilogueScheduleAuto
  >::CollectiveOp;

using CollectiveMainloop = typename cutlass::gemm::collective::CollectiveBuilder<
    cutlass::arch::Sm90, cutlass::arch::OpClassTensorOp,
    ElemA, cutlass::layout::RowMajor, 128 / cutlass::sizeof_bits<ElemA>::value,
    ElemB, cutlass::layout::ColumnMajor, 128 / cutlass::sizeof_bits<ElemB>::value,
    Acc,
    TileShape, ClusterShape,
    cutlass::gemm::collective::StageCountAutoCarveout<static_cast<int>(sizeof(typename CollectiveEpilogue::SharedStorage))>,
    cutlass::gemm::collective::KernelScheduleAuto
  >::CollectiveOp;

using GemmKernel = cutlass::gemm::kernel::GemmUniversal<
    cute::Shape<int,int,int,int>,
    CollectiveMainloop,
    CollectiveEpilogue
>;
using Gemm = cutlass::gemm::device::GemmUniversalAdapter<GemmKernel>;

// Force the device kernel symbol into the cubin without needing a host main.
auto* _anchor = &cutlass::device_kernel<GemmKernel>;


// ===== COMPILED SASS (sm_90a) =====

	.target	sm_90a

	.elftype	@"ET_EXEC"


//--------------------- .note.nv.tkinfo           --------------------------
	.section	.note.nv.tkinfo,"",@"SHT_NOTE"
	.sectionflags	@"SHF_NOTE_NV_TKINFO"
	.tkinfo
        /*0018*/ 	.word	0x00000002
        /*0030*/ 	.string	""
        /*0030*/ 	.string	"ptxas"
        /*0030*/ 	.string	"Cuda compilation tools, release 13.0, V13.0.88"
        /*0030*/ 	.string	"Build cuda_13.0.r13.0/compiler.36424714_0"
        /*0030*/ 	.string	"-arch sm_90a -m 64 "



//--------------------- .note.nv.cuinfo           --------------------------
	.section	.note.nv.cuinfo,"",@"SHT_NOTE"
	.sectionflags	@"SHF_NOTE_NV_CUINFO"
        /*0018*/ 	.short	0x0002
        /*001a*/ 	.short	0x005a
        /*001c*/ 	.short	0x0082
	.zero		2


//--------------------- .nv.info                  --------------------------
	.section	.nv.info,"",@"SHT_CUDA_INFO"
	.align	4


	//----- nvinfo : EIATTR_REGCOUNT
	.align		4
        /*0000*/ 	.byte	0x04, 0x2f
        /*0002*/ 	.short	(.L_15 - .L_14)
	.align		4
.L_14:
        /*0004*/ 	.word	index@(_ZN7cutlass13device_kernelINS_4gemm6kernel13GemmUniversalIN4cute5tupleIJiiiiEEENS1_10collective13CollectiveMmaINS1_34MainloopSm90TmaGmmaWarpSpecializedILi7ENS5_IJNS4_1CILi1EEESB_SB_EEENS1_35KernelTmaWarpSpecializedCooperativeEEENS5_IJNSA_ILi256EEENSA_ILi224EEENSA_ILi64EEEEEEaNS5_IJlSB_lEEEaSJ_NS4_8TiledMMAINS4_8MMA_AtomIJNS4_4SM904GMMA26MMA_64x32x32_S32S8S8_SS_TNEEEENS4_6LayoutINS5_IJNSA_ILi2EEESB_SB_EEENS5_IJSB_NSA_ILi0EEEST_EEEEENS5_IJNS4_10UnderscoreESW_SW_EEEEENS4_13SM90_TMA_LOADENS4_14ComposedLayoutINS4_7SwizzleILi2ELi4ELi3EEENS4_18smem_ptr_flag_bitsILi8EEENSQ_INS5_IJNSA_ILi8EEESH_EEENS5_IJSH_SB_EEEEEEEvNS4_8identityESZ_S19_vS1A_EENS_8epilogue10collective6detail29Sm90TmaWarpSpecializedAdapterINS1D_15DefaultEpilogueIaSJ_SJ_NS1C_6thread17LinearCombinationIaLi1EiiLNS1H_9ScaleType4KindE0ELNS_15FloatRoundStyleE2EaEENS1_15EpilogueDefaultEEEEEvvEEEEvNT_6ParamsE)
        /*0008*/ 	.word	0x000000a8


	//----- nvinfo : EIATTR_FRAME_SIZE
	.align		4
.L_15:
        /*000c*/ 	.byte	0x04, 0x11
        /*000e*/ 	.short	(.L_17 - .L_16)
	.align		4
.L_16:
        /*0010*/ 	.word	index@(_ZN7cutlass13device_kernelINS_4gemm6kernel13GemmUniversalIN4cute5tupleIJiiiiEEENS1_10collective13CollectiveMmaINS1_34MainloopSm90TmaGmmaWarpSpecializedILi7ENS5_IJNS4_1CILi1EEESB_SB_EEENS1_35KernelTmaWarpSpecializedCooperativeEEENS5_IJNSA_ILi256EEENSA_ILi224EEENSA_ILi64EEEEEEaNS5_IJlSB_lEEEaSJ_NS4_8TiledMMAINS4_8MMA_AtomIJNS4_4SM904GMMA26MMA_64x32x32_S32S8S8_SS_TNEEEENS4_6LayoutINS5_IJNSA_ILi2EEESB_SB_EEENS5_IJSB_NSA_ILi0EEEST_EEEEENS5_IJNS4_10UnderscoreESW_SW_EEEEENS4_13SM90_TMA_LOADENS4_14ComposedLayoutINS4_7SwizzleILi2ELi4ELi3EEENS4_18smem_ptr_flag_bitsILi8EEENSQ_INS5_IJNSA_ILi8EEESH_EEENS5_IJSH_SB_EEEEEEEvNS4_8identityESZ_S19_vS1A_EENS_8epilogue10collective6detail29Sm90TmaWarpSpecializedAdapterINS1D_15DefaultEpilogueIaSJ_SJ_NS1C_6thread17LinearCombinationIaLi1EiiLNS1H_9ScaleType4KindE0ELNS_15FloatRoundStyleE2EaEENS1_15EpilogueDefaultEEEEEvvEEEEvNT_6ParamsE)
        /*0014*/ 	.word	0x000000c0


	//----- nvinfo : EIATTR_MIN_STACK_SIZE
	.align		4
.L_17:
        /*0018*/ 	.byte	0x04, 0x12
        /*001a*/ 	.short	(.L_19 - .L_18)
	.align		4
.L_18:
        /*001c*/ 	.word	index@(_ZN7cutlass13device_kernelINS_4gemm6kernel13GemmUniversalIN4cute5tupleIJiiiiEEENS1_10collective13CollectiveMmaINS1_34MainloopSm90TmaGmmaWarpSpecializedILi7ENS5_IJNS4_1CILi1EEESB_SB_EEENS1_35KernelTmaWarpSpecializedCooperativeEEENS5_IJNSA_ILi256EEENSA_ILi224EEENSA_ILi64EEEEEEaNS5_IJlSB_lEEEaSJ_NS4_8TiledMMAINS4_8MMA_AtomIJNS4_4SM904GMMA26MMA_64x32x32_S32S8S8_SS_TNEEEENS4_6LayoutINS5_IJNSA_ILi2EEESB_SB_EEENS5_IJSB_NSA_ILi0EEEST_EEEEENS5_IJNS4_10UnderscoreESW_SW_EEEEENS4_13SM90_TMA_LOADENS4_14ComposedLayoutINS4_7SwizzleILi2ELi4ELi3EEENS4_18smem_ptr_flag_bitsILi8EEENSQ_INS5_IJNSA_ILi8EEESH_EEENS5_IJSH_SB_EEEEEEEvNS4_8identityESZ_S19_vS1A_EENS_8epilogue10collective6detail29Sm90TmaWarpSpecializedAdapterINS1D_15DefaultEpilogueIaSJ_SJ_NS1C_6thread17LinearCombinationIaLi1EiiLNS1H_9ScaleType4KindE0ELNS_15FloatRoundStyleE2EaEENS1_15EpilogueDefaultEEEEEvvEEEEvNT_6ParamsE)
        /*0020*/ 	.word	0x000000c0
.L_19:


//--------------------- .nv.compat                --------------------------
	.section	.nv.compat,"",@"SHT_CUDA_COMPAT_INFO"
	.align	4
        /*0000*/ 	.byte	0x02, 0x09, 0x01, 0x00, 0x02, 0x02, 0x04, 0x00, 0x02, 0x05, 0x05, 0x00, 0x03, 0x07, 0x01, 0x01
        /*0010*/ 	.byte	0x02, 0x03, 0x01, 0x00, 0x02, 0x06, 0x01, 0x00, 0x04, 0x0b, 0x08, 0x00, 0x00, 0x00, 0x00, 0x00
        /*0020*/ 	.byte	0x00, 0x00, 0x00, 0x00


//--------------------- .nv.info._ZN7cutlass13device_kernelINS_4gemm6kernel13GemmUniversalIN4cute5tupleIJiiiiEEENS1_10collective13CollectiveMmaINS1_34MainloopSm90TmaGmmaWarpSpecializedILi7ENS5_IJNS4_1CILi1EEESB_SB_EEENS1_35KernelTmaWarpSpecializedCooperativeEEENS5_IJNSA_ILi256EEENSA_ILi224EEENSA_ILi64EEEEEEaNS5_IJlSB_lEEEaSJ_NS4_8TiledMMAINS4_8MMA_AtomIJNS4_4SM904GMMA26MMA_64x32x32_S32S8S8_SS_TNEEEENS4_6LayoutINS5_IJNSA_ILi2EEESB_SB_EEENS5_IJSB_NSA_ILi0EEEST_EEEEENS5_IJNS4_10UnderscoreESW_SW_EEEEENS4_13SM90_TMA_LOADENS4_14ComposedLayoutINS4_7SwizzleILi2ELi4ELi3EEENS4_18smem_ptr_flag_bitsILi8EEENSQ_INS5_IJNSA_ILi8EEESH_EEENS5_IJSH_SB_EEEEEEEvNS4_8identityESZ_S19_vS1A_EENS_8epilogue10collective6detail29Sm90TmaWarpSpecializedAdapterINS1D_15DefaultEpilogueIaSJ_SJ_NS1C_6thread17LinearCombinationIaLi1EiiLNS1H_9ScaleType4KindE0ELNS_15FloatRoundStyleE2EaEENS1_15EpilogueDefaultEEEEEvvEEEEvNT_6ParamsE --------------------------
	.section	.nv.info._ZN7cutlass13device_kernelINS_4gemm6kernel13GemmUniversalIN4cute5tupleIJiiiiEEENS1_10collective13CollectiveMmaINS1_34MainloopSm90TmaGmmaWarpSpecializedILi7ENS5_IJNS4_1CILi1EEESB_SB_EEENS1_35KernelTmaWarpSpecializedCooperativeEEENS5_IJNSA_ILi256EEENSA_ILi224EEENSA_ILi64EEEEEEaNS5_IJlSB_lEEEaSJ_NS4_8TiledMMAINS4_8MMA_AtomIJNS4_4SM904GMMA26MMA_64x32x32_S32S8S8_SS_TNEEEENS4_6LayoutINS5_IJNSA_ILi2EEESB_SB_EEENS5_IJSB_NSA_ILi0EEEST_EEEEENS5_IJNS4_10UnderscoreESW_SW_EEEEENS4_13SM90_TMA_LOADENS4_14ComposedLayoutINS4_7SwizzleILi2ELi4ELi3EEENS4_18smem_ptr_flag_bitsILi8EEENSQ_INS5_IJNSA_ILi8EEESH_EEENS5_IJSH_SB_EEEEEEEvNS4_8identityESZ_S19_vS1A_EENS_8epilogue10collective6detail29Sm90TmaWarpSpecializedAdapterINS1D_15DefaultEpilogueIaSJ_SJ_NS1C_6thread17LinearCombinationIaLi1EiiLNS1H_9ScaleType4KindE0ELNS_15FloatRoundStyleE2EaEENS1_15EpilogueDefaultEEEEEvvEEEEvNT_6ParamsE,"",@"SHT_CUDA_INFO"
	.sectionflags	@""
	.align	4


	//----- nvinfo : EIATTR_CUDA_API_VERSION
	.align		4
        /*0000*/ 	.byte	0x04, 0x37
        /*0002*/ 	.short	(.L_21 - .L_20)
.L_20:
        /*0004*/ 	.word	0x00000082


	//----- nvinfo : EIATTR_KPARAM_INFO
	.align		4
.L_21:
        /*0008*/ 	.byte	0x04, 0x17
        /*000a*/ 	.short	(.L_23 - .L_22)
.L_22:
        /*000c*/ 	.word	0x00000000
        /*0010*/ 	.short	0x0000
        /*0012*/ 	.short	0x0070
        /*0014*/ 	.byte	0x00, 0xf0, 0x01, 0x10


	//----- nvinfo : EIATTR_SPARSE_MMA_MASK
	.align		4
.L_23:
        /*0018*/ 	.byte	0x03, 0x50
        /*001a*/ 	.short	0x0000


	//----- nvinfo : EIATTR_MAXREG_COUNT
	.align		4
        /*001c*/ 	.byte	0x03, 0x1b
        /*001e*/ 	.short	0x00a8


	//----- nvinfo : EIATTR_NUM_BARRIERS
	.align		4
        /*0020*/ 	.byte	0x02, 0x4c
        /*0022*/ 	.byte	0x01
	.zero		1


	//----- nvinfo : EIATTR_EXTERNS
	.align		4
        /*0024*/ 	.byte	0x04, 0x0f
        /*0026*/ 	.short	(.L_25 - .L_24)


	//   ....[0]....
	.align		4
.L_24:
        /*0028*/ 	.word	index@(__assertfail)


	//----- nvinfo : EIATTR_ANNOTATIONS
	.align		4
.L_25:
        /*002c*/ 	.byte	0x04, 0x55
        /*002e*/ 	.short	(.L_27 - .L_26)


	//   ....[0]....
.L_26:
        /*0030*/ 	.word	0x00000001
        /*0034*/ 	.byte	0xf0, 0x06, 0x00, 0x00, 0x01, 0x00, 0x00, 0x00, 0x10, 0x07, 0x00, 0x00, 0x01, 0x00, 0x00, 0x00
        /* <DEDUP_REMOVED lines=67> */
        /*0474*/ 	.byte	0xc0, 0x00, 0x01, 0x00, 0x01, 0x00, 0x00, 0x00, 0xe0, 0x00, 0x01, 0x00


	//----- nvinfo : EIATTR_MERCURY_ISA_VERSION
	.align		4
.L_27:
        /*0480*/ 	.byte	0x03, 0x5f
        /*0482*/ 	.short	0x0101


	//----- nvinfo : EIATTR_INT_WARP_WIDE_INSTR_OFFSETS
	.align		4
        /*0484*/ 	.byte	0x04, 0x31
        /*0486*/ 	.short	(.L_29 - .L_28)


	//   ....[0]....
.L_28:
        /*0488*/ 	.word	0x00000560


	//   ....[1]....
        /*048c*/ 	.word	0x00000570


	//   ....[2]....
        /*0490*/ 	.word	0x00000600


	//----- nvinfo : EIATTR_COOP_GROUP_MASK_REGIDS
	.align		4
.L_29:
        /*0494*/ 	.byte	0x04, 0x29
        /*0496*/ 	.short	(.L_31 - .L_30)


	//   ....[0]....
.L_30:
        /*0498*/ 	.word	0xffffffff


	//   ....[1]....
        /*049c*/ 	.word	0xffffffff


	//   ....[2]....
        /*04a0*/ 	.word	0xffffffff


	//   ....[3]....
        /*04a4*/ 	.word	0xffffffff


	//   ....[4]....
        /*04a8*/ 	.word	0xffffffff


	//----- nvinfo : EIATTR_COOP_GROUP_INSTR_OFFSETS
	.align		4
.L_31:
        /*04ac*/ 	.byte	0x04, 0x28
        /*04ae*/ 	.short	(.L_33 - .L_32)


	//   ....[0]....
.L_32:
        /*04b0*/ 	.word	0x00000070


	//   ....[1]....
        /*04b4*/ 	.word	0x00000080


	//   ....[2]....
        /*04b8*/ 	.word	0x000001a0


	//   ....[3]....
        /*04bc*/ 	.word	0x00000410


	//   ....[4]....
        /*04c0*/ 	.word	0x000011d0


	//----- nvinfo : EIATTR_REG_RECONFIG
	.align		4
.L_33:
        /*04c4*/ 	.byte	0x01, 0x54
	.zero		2


	//----- nvinfo : EIATTR_SYSCALL_OFFSETS
	.align		4
        /*04c8*/ 	.byte	0x04, 0x46
        /*04ca*/ 	.short	(.L_35 - .L_34)


	//   ....[0]....
.L_34:
        /*04cc*/ 	.word	0x00001390


	//----- nvinfo : EIATTR_MBARRIER_INSTR_OFFSETS
	.align		4
.L_35:
        /*04d0*/ 	.byte	0x04, 0x39
        /*04d2*/ 	.short	(.L_37 - .L_36)


	//   ....[0]....
.L_36:
        /*04d4*/ 	.word	0x00000320
        /*04d8*/ 	.word	0x000000ff
        /*04dc*/ 	.word	0x00000000
        /*04e0*/ 	.short	0x0100
        /*04e2*/ 	.byte	0x08
	.zero		1


	//   ....[1]....
        /*04e4*/ 	.word	0x00000330
        /*04e8*/ 	.word	0x000000ff
        /*04ec*/ 	.word	0x00000038
        /*04f0*/ 	.short	0x0100
        /*04f2*/ 	.byte	0x08
	.zero		1


	//   ....[2]....
        /*04f4*/ 	.word	0x00000340
        /*04f8*/ 	.word	0x000000ff
        /*04fc*/ 	.word	0x00000008
        /*0500*/ 	.short	0x0100
        /*0502*/ 	.byte	0x08
	.zero		1


	//   ....[3]....
        /*0504*/ 	.word	0x00000350
        /*0508*/ 	.word	0x000000ff
        /*050c*/ 	.word	0x00000040
        /*0510*/ 	.short	0x0100
        /*0512*/ 	.byte	0x08
	.zero		1


	//   ....[4]....
        /*0514*/ 	.word	0x00000360
        /*0518*/ 	.word	0x000000ff
        /*051c*/ 	.word	0x00000010
        /*0520*/ 	.short	0x0100
        /*0522*/ 	.byte	0x08
	.zero		1


	//   ....[5]....
        /*0524*/ 	.word	0x00000370
        /*0528*/ 	.word	0x000000ff
        /*052c*/ 	.word	0x00000048
        /*0530*/ 	.short	0x0100
        /*0532*/ 	.byte	0x08
	.zero		1


	//   ....[6]....
        /*0534*/ 	.word	0x00000380
        /*0538*/ 	.word	0x000000ff
        /*053c*/ 	.word	0x00000018
        /*0540*/ 	.short	0x0100
        /*0542*/ 	.byte	0x08
	.zero		1


	//   ....[7]....
        /*0544*/ 	.word	0x00000390
        /*0548*/ 	.word	0x000000ff
        /*054c*/ 	.word	0x00000050
        /*0550*/ 	.short	0x0100
        /*0552*/ 	.byte	0x08
	.zero		1


	//   ....[8]....
        /*0554*/ 	.word	0x000003a0
        /*0558*/ 	.word	0x000000ff
        /*055c*/ 	.word	0x00000020
        /*0560*/ 	.short	0x0100
        /*0562*/ 	.byte	0x08
	.zero		1


	//   ....[9]....
        /*0564*/ 	.word	0x000003b0
        /*0568*/ 	.word	0x000000ff
        /*056c*/ 	.word	0x00000058
        /*0570*/ 	.short	0x0100
        /*0572*/ 	.byte	0x08
	.zero		1


	//   ....[10]....
        /*0574*/ 	.word	0x000003c0
        /*0578*/ 	.word	0x000000ff
        /*057c*/ 	.word	0x00000028
        /*0580*/ 	.short	0x0100
        /*0582*/ 	.byte	0x08
	.zero		1


	//   ....[11]....
        /*0584*/ 	.word	0x000003d0
        /*0588*/ 	.word	0x000000ff
        /*058c*/ 	.word	0x00000060
        /*0590*/ 	.short	0x0100
        /*0592*/ 	.byte	0x08
	.zero		1


	//   ....[12]....
        /*0594*/ 	.word	0x000003e0
        /*0598*/ 	.word	0x000000ff
        /*059c*/ 	.word	0x00000030
        /*05a0*/ 	.short	0x0100
        /*05a2*/ 	.byte	0x08
	.zero		1


	//   ....[13]....
        /*05a4*/ 	.word	0x000003f0
        /*05a8*/ 	.word	0x000000ff
        /*05ac*/ 	.word	0x00000068
        /*05b0*/ 	.short	0x0100
        /*05b2*/ 	.byte	0x08
	.zero		1


	//   ....[14]....
        /*05b4*/ 	.word	0x00000680
        /*05b8*/ 	.word	0x000000ff
        /*05bc*/ 	.word	0x00000080
        /*05c0*/ 	.short	0x0100
        /*05c2*/ 	.byte	0x10
	.zero		1


	//   ....[15]....
        /*05c4*/ 	.word	0x00000720
        /*05c8*/ 	.word	0x000000ff
        /*05cc*/ 	.word	0x00000088
        /*05d0*/ 	.short	0x0100
        /*05d2*/ 	.byte	0x10
	.zero		1


	//   ....[16]....
        /*05d4*/ 	.word	0x00001470
        /*05d8*/ 	.word	0x00000004
        /*05dc*/ 	.word	0x00000000
        /*05e0*/ 	.short	0x010a
        /*05e2*/ 	.byte	0x3f
	.zero		1


	//   ....[17]....
        /*05e4*/ 	.word	0x000014b0
        /*05e8*/ 	.word	0x00000004
        /*05ec*/ 	.word	0x00000000
        /*05f0*/ 	.short	0x010a
        /*05f2*/ 	.byte	0x3f
	.zero		1


	//   ....[18]....
        /*05f4*/ 	.word	0x00002500
        /*05f8*/ 	.word	0x00000007
        /*05fc*/ 	.word	0x00000000
        /*0600*/ 	.short	0x010a
        /*0602*/ 	.byte	0x3f
	.zero		1


	//   ....[19]....
        /*0604*/ 	.word	0x00002540
        /*0608*/ 	.word	0x00000007
        /*060c*/ 	.word	0x00000000
        /*0610*/ 	.short	0x010a
        /*0612*/ 	.byte	0x3f
	.zero		1


	//   ....[20]....
        /*0614*/ 	.word	0x00003560
        /*0618*/ 	.word	0x00000004
        /*061c*/ 	.word	0x00000000
        /*0620*/ 	.short	0x0101
        /*0622*/ 	.byte	0x3f
	.zero		1


	//   ....[21]....
        /*0624*/ 	.word	0x00003770
        /*0628*/ 	.word	0x00000000
        /*062c*/ 	.word	0x00000000
        /*0630*/ 	.short	0x0101
        /*0632*/ 	.byte	0x3f
	.zero		1


	//   ....[22]....
        /*0634*/ 	.word	0x0000fc40
        /*0638*/ 	.word	0x0000000c
        /*063c*/ 	.word	0x00000038
        /*0640*/ 	.short	0x010a
        /*0642*/ 	.byte	0x3f
	.zero		1


	//   ....[23]....
        /*0644*/ 	.word	0x0000fff0
        /*0648*/ 	.word	0x00000003
        /*064c*/ 	.word	0x00000088
        /*0650*/ 	.short	0x0101
        /*0652*/ 	.byte	0x3f
	.zero		1


	//   ....[24]....
        /*0654*/ 	.word	0x000107e0
        /*0658*/ 	.word	0x00000005
        /*065c*/ 	.word	0x00000000
        /*0660*/ 	.short	0x010a
        /*0662*/ 	.byte	0x3f
	.zero		1


	//   ....[25]....
        /*0664*/ 	.word	0x00010870
        /*0668*/ 	.word	0x00000007
        /*066c*/ 	.word	0x00000000
        /*0670*/ 	.short	0x010a
        /*0672*/ 	.byte	0x3f
	.zero		1


	//   ....[26]....
        /*0674*/ 	.word	0x00010900
        /*0678*/ 	.word	0x00000007
        /*067c*/ 	.word	0x00000000
        /*0680*/ 	.short	0x010a
        /*0682*/ 	.byte	0x3f
	.zero		1


	//   ....[27]....
        /*0684*/ 	.word	0x00010990
        /*0688*/ 	.word	0x00000007
        /*068c*/ 	.word	0x00000000
        /*0690*/ 	.short	0x010a
        /*0692*/ 	.byte	0x3f
	.zero		1


	//   ....[28]....
        /*0694*/ 	.word	0x00010a20
        /*0698*/ 	.word	0x00000007
        /*069c*/ 	.word	0x00000000
        /*06a0*/ 	.short	0x010a
        /*06a2*/ 	.byte	0x3f
	.zero		1


	//   ....[29]....
        /*06a4*/ 	.word	0x00010ab0
        /*06a8*/ 	.word	0x00000007
        /*06ac*/ 	.word	0x00000000
        /*06b0*/ 	.short	0x010a
        /*06b2*/ 	.byte	0x3f
	.zero		1


	//   ....[30]....
        /*06b4*/ 	.word	0x00010b40
        /*06b8*/ 	.word	0x00000003
        /*06bc*/ 	.word	0x00000000
        /*06c0*/ 	.short	0x010a
        /*06c2*/ 	.byte	0x3f
	.zero		1


	//   ....[31]....
        /*06c4*/ 	.word	0x00010ba0
        /*06c8*/ 	.word	0x00000004
        /*06cc*/ 	.word	0x00000000
        /*06d0*/ 	.short	0x010a
        /*06d2*/ 	.byte	0x3f
	.zero		1


	//   ....[32]....
        /*06d4*/ 	.word	0x00010bf0
        /*06d8*/ 	.word	0x00000007
        /*06dc*/ 	.word	0x00000000
        /*06e0*/ 	.short	0x010a
        /*06e2*/ 	.byte	0x3f
	.zero		1


	//   ....[33]....
        /*06e4*/ 	.word	0x00010cc0
        /*06e8*/ 	.word	0x0000000c
        /*06ec*/ 	.word	0x00000038
        /*06f0*/ 	.short	0x010a
        /*06f2*/ 	.byte	0x3f
	.zero		1


	//   ....[34]....
        /*06f4*/ 	.word	0x00010d90
        /*06f8*/ 	.word	0x00000005
        /*06fc*/ 	.word	0x00000000
        /*0700*/ 	.short	0x010a
        /*0702*/ 	.byte	0x3f
	.zero		1


	//   ....[35]....
        /*0704*/ 	.word	0x00010de0
        /*0708*/ 	.word	0x00000007
        /*070c*/ 	.word	0x00000000
        /*0710*/ 	.short	0x010a
        /*0712*/ 	.byte	0x3f
	.zero		1


	//   ....[36]....
        /*0714*/ 	.word	0x00010e30
        /*0718*/ 	.word	0x00000007
        /*071c*/ 	.word	0x00000000
        /*0720*/ 	.short	0x010a
        /*0722*/ 	.byte	0x3f
	.zero		1


	//   ....[37]....
        /*0724*/ 	.word	0x00010e80
        /*0728*/ 	.word	0x00000007
        /*072c*/ 	.word	0x00000000
        /*0730*/ 	.short	0x010a
        /*0732*/ 	.byte	0x3f
	.zero		1


	//   ....[38]....
        /*0734*/ 	.word	0x00010ed0
        /*0738*/ 	.word	0x00000007
        /*073c*/ 	.word	0x00000000
        /*0740*/ 	.short	0x010a
        /*0742*/ 	.byte	0x3f
	.zero		1


	//   ....[39]....
        /*0744*/ 	.word	0x00010f20
        /*0748*/ 	.word	0x00000007
        /*074c*/ 	.word	0x00000000
        /*0750*/ 	.short	0x010a
        /*0752*/ 	.byte	0x3f
	.zero		1


	//----- nvinfo : EIATTR_NUM_MBARRIERS
	.align		4
.L_37:
        /*0754*/ 	.byte	0x03, 0x38
        /*0756*/ 	.short	0x0010


	//----- nvinfo : EIATTR_EXIT_INSTR_OFFSETS
	.align		4
        /*0758*/ 	.byte	0x04, 0x1c
        /*075a*/ 	.short	(.L_39 - .L_38)


	//   ....[0]....
.L_38:
        /*075c*/ 	.word	0x00000780


	//   ....[1]....
        /*0760*/ 	.word	0x000010f0


	//   ....[2]....
        /*0764*/ 	.word	0x0000f1c0


	//   ....[3]....
        /*0768*/ 	.word	0x0000f8d0


	//   ....[4]....
        /*076c*/ 	.word	0x00010b90


	//----- nvinfo : EIATTR_MAX_THREADS
	.align		4
.L_39:
        /*0770*/ 	.byte	0x04, 0x05
        /*0772*/ 	.short	(.L_41 - .L_40)
.L_40:
        /*0774*/ 	.word	0x00000180
        /*0778*/ 	.word	0x00000001
        /*077c*/ 	.word	0x00000001


	//----- nvinfo : EIATTR_CRS_STACK_SIZE
	.align		4
.L_41:
        /*0780*/ 	.byte	0x04, 0x1e
        /*0782*/ 	.short	(.L_43 - .L_42)
.L_42:
        /*0784*/ 	.word	0x00000000


	//----- nvinfo : EIATTR_CBANK_PARAM_SIZE
	.align		4
.L_43:
        /*0788*/ 	.byte	0x03, 0x19
        /*078a*/ 	.short	0x0470


	//----- nvinfo : EIATTR_PARAM_CBANK
	.align		4
        /*078c*/ 	.byte	0x04, 0x0a
        /*078e*/ 	.short	(.L_45 - .L_44)
	.align		4
.L_44:
        /*0790*/ 	.word	index@(.nv.constant0._ZN7cutlass13device_kernelINS_4gemm6kernel13GemmUniversalIN4cute5tupleIJiiiiEEENS1_10collective13CollectiveMmaINS1_34MainloopSm90TmaGmmaWarpSpecializedILi7ENS5_IJNS4_1CILi1EEESB_SB_EEENS1_35KernelTmaWarpSpecializedCooperativeEEENS5_IJNSA_ILi256EEENSA_ILi224EEENSA_ILi64EEEEEEaNS5_IJlSB_lEEEaSJ_NS4_8TiledMMAINS4_8MMA_AtomIJNS4_4SM904GMMA26MMA_64x32x32_S32S8S8_SS_TNEEEENS4_6LayoutINS5_IJNSA_ILi2EEESB_SB_EEENS5_IJSB_NSA_ILi0EEEST_EEEEENS5_IJNS4_10UnderscoreESW_SW_EEEEENS4_13SM90_TMA_LOADENS4_14ComposedLayoutINS4_7SwizzleILi2ELi4ELi3EEENS4_18smem_ptr_flag_bitsILi8EEENSQ_INS5_IJNSA_ILi8EEESH_EEENS5_IJSH_SB_EEEEEEEvNS4_8identityESZ_S19_vS1A_EENS_8epilogue10collective6detail29Sm90TmaWarpSpecializedAdapterINS1D_15DefaultEpilogueIaSJ_SJ_NS1C_6thread17LinearCombinationIaLi1EiiLNS1H_9ScaleType4KindE0ELNS_15FloatRoundStyleE2EaEENS1_15EpilogueDefaultEEEEEvvEEEEvNT_6ParamsE)
        /*0794*/ 	.short	0x0210
        /*0796*/ 	.short	0x0470


	//----- nvinfo : EIATTR_SW_WAR
	.align		4
.L_45:
        /*0798*/ 	.byte	0x04, 0x36
        /*079a*/ 	.short	(.L_47 - .L_46)
.L_46:
        /*079c*/ 	.word	0x00000008
.L_47:


//--------------------- .nv.callgraph             --------------------------
	.section	.nv.callgraph,"",@"SHT_CUDA_CALLGRAPH"
	.align	4
	.sectionentsize	8
	.align		4
        /*0000*/ 	.word	0x00000000
	.align		4
        /*0004*/ 	.word	0xffffffff
	.align		4
        /*0008*/ 	.word	index@(_ZN7cutlass13device_kernelINS_4gemm6kernel13GemmUniversalIN4cute5tupleIJiiiiEEENS1_10collective13CollectiveMmaINS1_34MainloopSm90TmaGmmaWarpSpecializedILi7ENS5_IJNS4_1CILi1EEESB_SB_EEENS1_35KernelTmaWarpSpecializedCooperativeEEENS5_IJNSA_ILi256EEENSA_ILi224EEENSA_ILi64EEEEEEaNS5_IJlSB_lEEEaSJ_NS4_8TiledMMAINS4_8MMA_AtomIJNS4_4SM904GMMA26MMA_64x32x32_S32S8S8_SS_TNEEEENS4_6LayoutINS5_IJNSA_ILi2EEESB_SB_EEENS5_IJSB_NSA_ILi0EEEST_EEEEENS5_IJNS4_10UnderscoreESW_SW_EEEEENS4_13SM90_TMA_LOADENS4_14ComposedLayoutINS4_7SwizzleILi2ELi4ELi3EEENS4_18smem_ptr_flag_bitsILi8EEENSQ_INS5_IJNSA_ILi8EEESH_EEENS5_IJSH_SB_EEEEEEEvNS4_8identityESZ_S19_vS1A_EENS_8epilogue10collective6detail29Sm90TmaWarpSpecializedAdapterINS1D_15DefaultEpilogueIaSJ_SJ_NS1C_6thread17LinearCombinationIaLi1EiiLNS1H_9ScaleType4KindE0ELNS_15FloatRoundStyleE2EaEENS1_15EpilogueDefaultEEEEEvvEEEEvNT_6ParamsE)
	.align		4
        /*000c*/ 	.word	index@(__assertfail)
	.align		4
        /*0010*/ 	.word	0x00000000
	.align		4
        /*0014*/ 	.word	0xfffffffe
	.align		4
        /*0018*/ 	.word	0x00000000
	.align		4
        /*001c*/ 	.word	0xfffffffd
	.align		4
        /*0020*/ 	.word	0x00000000
	.align		4
        /*0024*/ 	.word	0xfffffffc


//--------------------- .nv.constant4             --------------------------
	.section	.nv.constant4,"a",@progbits
	.align	8
	.align		8
.nv.constant4:
        /*0000*/ 	.dword	__assertfail
	.align		8
        /*0008*/ 	.dword	__unnamed_1
	.align		8
        /*0010*/ 	.dword	_ZN40_INTERNAL_54545269_4_k_cu_7e047c90_134684cuda3std3__45__cpo5beginE
	.align		8
        /*0018*/ 	.dword	_ZN40_INTERNAL_54545269_4_k_cu_7e047c90_134684cuda3std3__45__cpo3endE
	.align		8
        /*0020*/ 	.dword	_ZN40_INTERNAL_54545269_4_k_cu_7e047c90_134684cuda3std3__45__cpo6cbeginE
	.align		8
        /*0028*/ 	.dword	_ZN40_INTERNAL_54545269_4_k_cu_7e047c90_134684cuda3std3__45__cpo4cendE
	.align		8
        /*0030*/ 	.dword	_ZN40_INTERNAL_54545269_4_k_cu_7e047c90_134684cuda3std3__442_GLOBAL__N__54545269_4_k_cu_7e047c90_134686ignoreE
	.align		8
        /*0038*/ 	.dword	_ZN40_INTERNAL_54545269_4_k_cu_7e047c90_134684cuda3std3__419piecewise_constructE
	.align		8
        /*0040*/ 	.dword	_ZN40_INTERNAL_54545269_4_k_cu_7e047c90_134684cuda3std3__48in_placeE
	.align		8
        /*0048*/ 	.dword	_ZN40_INTERNAL_54545269_4_k_cu_7e047c90_134684cuda3std6ranges3__45__cpo4swapE
	.align		8
        /*0050*/ 	.dword	_ZN40_INTERNAL_54545269_4_k_cu_7e047c90_134684cuda3std6ranges3__45__cpo9iter_moveE
	.align		8
        /*0058*/ 	.dword	_ZN40_INTERNAL_54545269_4_k_cu_7e047c90_134684cute7productE
	.align		8
        /*0060*/ 	.dword	_ZN40_INTERNAL_54545269_4_k_cu_7e047c90_134684cute1_E
	.align		8
        /*0068*/ 	.dword	$str$22
	.align		8
        /*0070*/ 	.dword	$str$23


//--------------------- .text._ZN7cutlass13device_kernelINS_4gemm6kernel13GemmUniversalIN4cute5tupleIJiiiiEEENS1_10collective13CollectiveMmaINS1_34MainloopSm90TmaGmmaWarpSpecializedILi7ENS5_IJNS4_1CILi1EEESB_SB_EEENS1_35KernelTmaWarpSpecializedCooperativeEEENS5_IJNSA_ILi256EEENSA_ILi224EEENSA_ILi64EEEEEEaNS5_IJlSB_lEEEaSJ_NS4_8TiledMMAINS4_8MMA_AtomIJNS4_4SM904GMMA26MMA_64x32x32_S32S8S8_SS_TNEEEENS4_6LayoutINS5_IJNSA_ILi2EEESB_SB_EEENS5_IJSB_NSA_ILi0EEEST_EEEEENS5_IJNS4_10UnderscoreESW_SW_EEEEENS4_13SM90_TMA_LOADENS4_14ComposedLayoutINS4_7SwizzleILi2ELi4ELi3EEENS4_18smem_ptr_flag_bitsILi8EEENSQ_INS5_IJNSA_ILi8EEESH_EEENS5_IJSH_SB_EEEEEEEvNS4_8identityESZ_S19_vS1A_EENS_8epilogue10collective6detail29Sm90TmaWarpSpecializedAdapterINS1D_15DefaultEpilogueIaSJ_SJ_NS1C_6thread17LinearCombinationIaLi1EiiLNS1H_9ScaleType4KindE0ELNS_15FloatRoundStyleE2EaEENS1_15EpilogueDefaultEEEEEvvEEEEvNT_6ParamsE --------------------------
	.section	.text._ZN7cutlass13device_kernelINS_4gemm6kernel13GemmUniversalIN4cute5tupleIJiiiiEEENS1_10collective13CollectiveMmaINS1_34MainloopSm90TmaGmmaWarpSpecializedILi7ENS5_IJNS4_1CILi1EEESB_SB_EEENS1_35KernelTmaWarpSpecializedCooperativeEEENS5_IJNSA_ILi256EEENSA_ILi224EEENSA_ILi64EEEEEEaNS5_IJlSB_lEEEaSJ_NS4_8TiledMMAINS4_8MMA_AtomIJNS4_4SM904GMMA26MMA_64x32x32_S32S8S8_SS_TNEEEENS4_6LayoutINS5_IJNSA_ILi2EEESB_SB_EEENS5_IJSB_NSA_ILi0EEEST_EEEEENS5_IJNS4_10UnderscoreESW_SW_EEEEENS4_13SM90_TMA_LOADENS4_14ComposedLayoutINS4_7SwizzleILi2ELi4ELi3EEENS4_18smem_ptr_flag_bitsILi8EEENSQ_INS5_IJNSA_ILi8EEESH_EEENS5_IJSH_SB_EEEEEEEvNS4_8identityESZ_S19_vS1A_EENS_8epilogue10collective6detail29Sm90TmaWarpSpecializedAdapterINS1D_15DefaultEpilogueIaSJ_SJ_NS1C_6thread17LinearCombinationIaLi1EiiLNS1H_9ScaleType4KindE0ELNS_15FloatRoundStyleE2EaEENS1_15EpilogueDefaultEEEEEvvEEEEvNT_6ParamsE,"ax",@progbits
	.align	128
.text._ZN7cutlass13device_kernelINS_4gemm6kernel13GemmUniversalIN4cute5tupleIJiiiiEEENS1_10collective13CollectiveMmaINS1_34MainloopSm90TmaGmmaWarpSpecializedILi7ENS5_IJNS4_1CILi1EEESB_SB_EEENS1_35KernelTmaWarpSpecializedCooperativeEEENS5_IJNSA_ILi256EEENSA_ILi224EEENSA_ILi64EEEEEEaNS5_IJlSB_lEEEaSJ_NS4_8TiledMMAINS4_8MMA_AtomIJNS4_4SM904GMMA26MMA_64x32x32_S32S8S8_SS_TNEEEENS4_6LayoutINS5_IJNSA_ILi2EEESB_SB_EEENS5_IJSB_NSA_ILi0EEEST_EEEEENS5_IJNS4_10UnderscoreESW_SW_EEEEENS4_13SM90_TMA_LOADENS4_14ComposedLayoutINS4_7SwizzleILi2ELi4ELi3EEENS4_18smem_ptr_flag_bitsILi8EEENSQ_INS5_IJNSA_ILi8EEESH_EEENS5_IJSH_SB_EEEEEEEvNS4_8identityESZ_S19_vS1A_EENS_8epilogue10collective6detail29Sm90TmaWarpSpecializedAdapterINS1D_15DefaultEpilogueIaSJ_SJ_NS1C_6thread17LinearCombinationIaLi1EiiLNS1H_9ScaleType4KindE0ELNS_15FloatRoundStyleE2EaEENS1_15EpilogueDefaultEEEEEvvEEEEvNT_6ParamsE:
        .type           _ZN7cutlass13device_kernelINS_4gemm6kernel13GemmUniversalIN4cute5tupleIJiiiiEEENS1_10collective13CollectiveMmaINS1_34MainloopSm90TmaGmmaWarpSpecializedILi7ENS5_IJNS4_1CILi1EEESB_SB_EEENS1_35KernelTmaWarpSpecializedCooperativeEEENS5_IJNSA_ILi256EEENSA_ILi224EEENSA_ILi64EEEEEEaNS5_IJlSB_lEEEaSJ_NS4_8TiledMMAINS4_8MMA_AtomIJNS4_4SM904GMMA26MMA_64x32x32_S32S8S8_SS_TNEEEENS4_6LayoutINS5_IJNSA_ILi2EEESB_SB_EEENS5_IJSB_NSA_ILi0EEEST_EEEEENS5_IJNS4_10UnderscoreESW_SW_EEEEENS4_13SM90_TMA_LOADENS4_14ComposedLayoutINS4_7SwizzleILi2ELi4ELi3EEENS4_18smem_ptr_flag_bitsILi8EEENSQ_INS5_IJNSA_ILi8EEESH_EEENS5_IJSH_SB_EEEEEEEvNS4_8identityESZ_S19_vS1A_EENS_8epilogue10collective6detail29Sm90TmaWarpSpecializedAdapterINS1D_15DefaultEpilogueIaSJ_SJ_NS1C_6thread17LinearCombinationIaLi1EiiLNS1H_9ScaleType4KindE0ELNS_15FloatRoundStyleE2EaEENS1_15EpilogueDefaultEEEEEvvEEEEvNT_6ParamsE,@function
        .size           _ZN7cutlass13device_kernelINS_4gemm6kernel13GemmUniversalIN4cute5tupleIJiiiiEEENS1_10collective13CollectiveMmaINS1_34MainloopSm90TmaGmmaWarpSpecializedILi7ENS5_IJNS4_1CILi1EEESB_SB_EEENS1_35KernelTmaWarpSpecializedCooperativeEEENS5_IJNSA_ILi256EEENSA_ILi224EEENSA_ILi64EEEEEEaNS5_IJlSB_lEEEaSJ_NS4_8TiledMMAINS4_8MMA_AtomIJNS4_4SM904GMMA26MMA_64x32x32_S32S8S8_SS_TNEEEENS4_6LayoutINS5_IJNSA_ILi2EEESB_SB_EEENS5_IJSB_NSA_ILi0EEEST_EEEEENS5_IJNS4_10UnderscoreESW_SW_EEEEENS4_13SM90_TMA_LOADENS4_14ComposedLayoutINS4_7SwizzleILi2ELi4ELi3EEENS4_18smem_ptr_flag_bitsILi8EEENSQ_INS5_IJNSA_ILi8EEESH_EEENS5_IJSH_SB_EEEEEEEvNS4_8identityESZ_S19_vS1A_EENS_8epilogue10collective6detail29Sm90TmaWarpSpecializedAdapterINS1D_15DefaultEpilogueIaSJ_SJ_NS1C_6thread17LinearCombinationIaLi1EiiLNS1H_9ScaleType4KindE0ELNS_15FloatRoundStyleE2EaEENS1_15EpilogueDefaultEEEEEvvEEEEvNT_6ParamsE,(.L_x_524 - _ZN7cutlass13device_kernelINS_4gemm6kernel13GemmUniversalIN4cute5tupleIJiiiiEEENS1_10collective13CollectiveMmaINS1_34MainloopSm90TmaGmmaWarpSpecializedILi7ENS5_IJNS4_1CILi1EEESB_SB_EEENS1_35KernelTmaWarpSpecializedCooperativeEEENS5_IJNSA_ILi256EEENSA_ILi224EEENSA_ILi64EEEEEEaNS5_IJlSB_lEEEaSJ_NS4_8TiledMMAINS4_8MMA_AtomIJNS4_4SM904GMMA26MMA_64x32x32_S32S8S8_SS_TNEEEENS4_6LayoutINS5_IJNSA_ILi2EEESB_SB_EEENS5_IJSB_NSA_ILi0EEEST_EEEEENS5_IJNS4_10UnderscoreESW_SW_EEEEENS4_13SM90_TMA_LOADENS4_14ComposedLayoutINS4_7SwizzleILi2ELi4ELi3EEENS4_18smem_ptr_flag_bitsILi8EEENSQ_INS5_IJNSA_ILi8EEESH_EEENS5_IJSH_SB_EEEEEEEvNS4_8identityESZ_S19_vS1A_EENS_8epilogue10collective6detail29Sm90TmaWarpSpecializedAdapterINS1D_15DefaultEpilogueIaSJ_SJ_NS1C_6thread17LinearCombinationIaLi1EiiLNS1H_9ScaleType4KindE0ELNS_15FloatRoundStyleE2EaEENS1_15EpilogueDefaultEEEEEvvEEEEvNT_6ParamsE)
        .other          _ZN7cutlass13device_kernelINS_4gemm6kernel13GemmUniversalIN4cute5tupleIJiiiiEEENS1_10collective13CollectiveMmaINS1_34MainloopSm90TmaGmmaWarpSpecializedILi7ENS5_IJNS4_1CILi1EEESB_SB_EEENS1_35KernelTmaWarpSpecializedCooperativeEEENS5_IJNSA_ILi256EEENSA_ILi224EEENSA_ILi64EEEEEEaNS5_IJlSB_lEEEaSJ_NS4_8TiledMMAINS4_8MMA_AtomIJNS4_4SM904GMMA26MMA_64x32x32_S32S8S8_SS_TNEEEENS4_6LayoutINS5_IJNSA_ILi2EEESB_SB_EEENS5_IJSB_NSA_ILi0EEEST_EEEEENS5_IJNS4_10UnderscoreESW_SW_EEEEENS4_13SM90_TMA_LOADENS4_14ComposedLayoutINS4_7SwizzleILi2ELi4ELi3EEENS4_18smem_ptr_flag_bitsILi8EEENSQ_INS5_IJNSA_ILi8EEESH_EEENS5_IJSH_SB_EEEEEEEvNS4_8identityESZ_S19_vS1A_EENS_8epilogue10collective6detail29Sm90TmaWarpSpecializedAdapterINS1D_15DefaultEpilogueIaSJ_SJ_NS1C_6thread17LinearCombinationIaLi1EiiLNS1H_9ScaleType4KindE0ELNS_15FloatRoundStyleE2EaEENS1_15EpilogueDefaultEEEEEvvEEEEvNT_6ParamsE,@"STO_CUDA_ENTRY STV_DEFAULT"
_ZN7cutlass13device_kernelINS_4gemm6kernel13GemmUniversalIN4cute5tupleIJiiiiEEENS1_10collective13CollectiveMmaINS1_34MainloopSm90TmaGmmaWarpSpecializedILi7ENS5_IJNS4_1CILi1EEESB_SB_EEENS1_35KernelTmaWarpSpecializedCooperativeEEENS5_IJNSA_ILi256EEENSA_ILi224EEENSA_ILi64EEEEEEaNS5_IJlSB_lEEEaSJ_NS4_8TiledMMAINS4_8MMA_AtomIJNS4_4SM904GMMA26MMA_64x32x32_S32S8S8_SS_TNEEEENS4_6LayoutINS5_IJNSA_ILi2EEESB_SB_EEENS5_IJSB_NSA_ILi0EEEST_EEEEENS5_IJNS4_10UnderscoreESW_SW_EEEEENS4_13SM90_TMA_LOADENS4_14ComposedLayoutINS4_7SwizzleILi2ELi4ELi3EEENS4_18smem_ptr_flag_bitsILi8EEENSQ_INS5_IJNSA_ILi8EEESH_EEENS5_IJSH_SB_EEEEEEEvNS4_8identityESZ_S19_vS1A_EENS_8epilogue10collective6detail29Sm90TmaWarpSpecializedAdapterINS1D_15DefaultEpilogueIaSJ_SJ_NS1C_6thread17LinearCombinationIaLi1EiiLNS1H_9ScaleType4KindE0ELNS_15FloatRoundStyleE2EaEENS1_15EpilogueDefaultEEEEEvvEEEEvNT_6ParamsE:
[----:B------:R-:W0:Y:S02]  /*0000*/  LDC R1, c[0x0][0x28] ;  /* 0x00000a00ff017b82 */ /* 0x000e240000000800 */
[----:B0-----:R-:W-:Y:S01]  /*0010*/  VIADD R1, R1, 0xffffff40 ;  /* 0xffffff4001017836 */ /* 0x001fe20000000000 */
[----:B------:R-:W0:Y:S01]  /*0020*/  S2R R2, SR_TID.X ;  /* 0x0000000000027919 */ /* 0x000e220000002100 */
[----:B------:R-:W-:Y:S01]  /*0030*/  ELECT P0, URZ, PT ;  /* 0x00000000003f782f */ /* 0x000fe20003800000 */
[----:B------:R-:W-:Y:S01]  /*0040*/  BSSY B0, `(.L_x_0) ;  /* 0x0000015000007945 */ /* 0x000fe20003800000 */
[--C-:B0-----:R-:W-:Y:S02]  /*0050*/  SHF.R.U32.HI R0, RZ, 0x5, R2.reuse ;  /* 0x00000005ff007819 */ /* 0x101fe40000011602 */
[----:B------:R-:W-:-:S03]  /*0060*/  SHF.R.U32.HI R2, RZ, 0x7, R2 ;  /* 0x00000007ff027819 */ /* 0x000fc60000011602 */
[----:B------:R-:W0:Y:S04]  /*0070*/  SHFL.IDX PT, R3, R0, RZ, 0x1f ;  /* 0x00001fff00037589 */ /* 0x000e2800000e0000 */
[----:B------:R-:W1:Y:S01]  /*0080*/  SHFL.IDX PT, R2, R2, RZ, 0x1f ;  /* 0x00001fff02027589 */ /* 0x000e6200000e0000 */
[----:B0-----:R-:W-:Y:S02]  /*0090*/  R2UR UR10, R3 ;  /* 0x00000000030a72ca */ /* 0x001fe400000e0000 */
[----:B-1----:R-:W-:-:S11]  /*00a0*/  R2UR UR5, R2 ;  /* 0x00000000020572ca */ /* 0x002fd600000e0000 */
[----:B------:R-:W-:Y:S02]  /*00b0*/  USHF.R.S32.HI UR4, URZ, 0x1f, UR10 ;  /* 0x0000001f3f047899 */ /* 0x000fe4000801140a */
[----:B------:R-:W-:Y:S02]  /*00c0*/  ISETP.NE.OR P0, PT, RZ, UR10, !P0 ;  /* 0x0000000aff007c0c */ /* 0x000fe4000c705670 */
[----:B------:R-:W-:-:S04]  /*00d0*/  ULEA.HI UR4, UR4, UR10, URZ, 0x2 ;  /* 0x0000000a04047291 */ /* 0x000fc8000f8f103f */
[----:B------:R-:W-:-:S04]  /*00e0*/  ULOP3.LUT UR4, UR4, 0xfffffffc, URZ, 0xc0, !UPT ;  /* 0xfffffffc04047892 */ /* 0x000fc8000f8ec03f */
[----:B------:R-:W-:-:S03]  /*00f0*/  UIADD3 UR10, UR10, -UR4, URZ ;  /* 0x800000040a0a7290 */ /* 0x000fc6000fffe03f */
[----:B------:R-:W-:Y:S09]  /*0100*/  @P0 BRA `(.L_x_1) ;  /* 0x0000000000200947 */ /* 0x000ff20003800000 */
[----:B------:R-:W-:Y:S02]  /*0110*/  ULDC.64 UR6, c[0x0][0x198] ;  /* 0x0000660000067ab9 */ /* 0x000fe40000000a00 */
[----:B------:R-:W-:Y:S02]  /*0120*/  UIADD3 UR8, UP0, UR6, 0xf0, URZ ;  /* 0x000000f006087890 */ /* 0x000fe4000ff1e03f */
[----:B------:R-:W-:Y:S02]  /*0130*/  UIADD3 UR6, UP1, UR6, 0x1f0, URZ ;  /* 0x000001f006067890 */ /* 0x000fe4000ff3e03f */
[----:B------:R-:W-:Y:S02]  /*0140*/  UIADD3.X UR9, URZ, UR7, URZ, UP0, !UPT ;  /* 0x000000073f097290 */ /* 0x000fe400087fe43f */
[----:B------:R-:W-:-:S07]  /*0150*/  UIADD3.X UR7, URZ, UR7, URZ, UP1, !UPT ;  /* 0x000000073f077290 */ /* 0x000fce0008ffe43f */
[----:B------:R0:W-:Y:S02]  /*0160*/  UTMACCTL.PF [UR8] ;  /* 0x00000000080079b9 */ /* 0x0001e40008040000 */
[----:B------:R0:W-:Y:S02]  /*0170*/  UTMACCTL.PF [UR6] ;  /* 0x00000000060079b9 */ /* 0x0001e40008040000 */
[----:B0-----:R-:W-:Y:S01]  /*0180*/  NOP ;  /* 0x0000000000007918 */ /* 0x001fe20000000000 */
.L_x_1:
[----:B------:R-:W-:Y:S05]  /*0190*/  BSYNC B0 ;  /* 0x0000000000007941 */ /* 0x000fea0003800000 */
.L_x_0:
[----:B------:R-:W0:Y:S01]  /*01a0*/  SHFL.IDX PT, R2, R0, RZ, 0x1f ;  /* 0x00001fff00027589 */ /* 0x000e2200000e0000 */
[----:B------:R-:W-:Y:S01]  /*01b0*/  UISETP.NE.AND UP0, UPT, UR10, 0x3, UPT ;  /* 0x000000030a00788c */ /* 0x000fe2000bf05270 */
[----:B------:R-:W-:Y:S01]  /*01c0*/  ISETP.NE.AND P1, PT, RZ, UR5, PT ;  /* 0x00000005ff007c0c */ /* 0x000fe2000bf25270 */
[----:B------:R-:W-:Y:S02]  /*01d0*/  UIADD3 UR18, UR5, -0x1, URZ ;  /* 0xffffffff05127890 */ /* 0x000fe4000fffe03f */
[----:B------:R-:W-:Y:S02]  /*01e0*/  UISETP.EQ.OR UP0, UPT, UR10, URZ, !UP0 ;  /* 0x0000003f0a00728c */ /* 0x000fe4000c702670 */
[----:B------:R-:W-:Y:S02]  /*01f0*/  UISETP.GE.U32.AND UP1, UPT, UR18, 0x2, UPT ;  /* 0x000000021200788c */ /* 0x000fe4000bf26070 */
[----:B------:R-:W-:-:S04]  /*0200*/  UISETP.EQ.AND UP0, UPT, UR5, URZ, UP0 ;  /* 0x0000003f0500728c */ /* 0x000fc80008702270 */
[----:B------:R-:W-:-:S04]  /*0210*/  USEL UR38, URZ, 0x1, !UP0 ;  /* 0x000000013f267887 */ /* 0x000fc8000c000000 */
[----:B------:R-:W-:Y:S01]  /*0220*/  USEL UR38, UR38, 0x2, UP1 ;  /* 0x0000000226267887 */ /* 0x000fe20008800000 */
[----:B0-----:R-:W-:-:S13]  /*0230*/  ISETP.NE.AND P0, PT, R2, RZ, PT ;  /* 0x000000ff0200720c */ /* 0x001fda0003f05270 */
[----:B------:R-:W-:Y:S05]  /*0240*/  @P0 BRA `(.L_x_2) ;  /* 0x0000000000700947 */ /* 0x000fea0003800000 */
[----:B------:R-:W0:Y:S01]  /*0250*/  S2UR UR8, SR_CgaCtaId ;  /* 0x00000000000879c3 */ /* 0x000e220000008800 */
[----:B------:R-:W-:Y:S01]  /*0260*/  UMOV UR4, 0x400 ;  /* 0x0000040000047882 */ /* 0x000fe20000000000 */
[----:B------:R-:W-:Y:S01]  /*0270*/  UMOV UR5, 0x1 ;  /* 0x0000000100057882 */ /* 0x000fe20000000000 */
[----:B------:R-:W-:Y:S01]  /*0280*/  UMOV UR6, 0x100 ;  /* 0x0000010000067882 */ /* 0x000fe20000000000 */
[----:B------:R-:W-:Y:S01]  /*0290*/  ELECT P0, URZ, PT ;  /* 0x00000000003f782f */ /* 0x000fe20003800000 */
[----:B------:R-:W-:-:S04]  /*02a0*/  UIADD3 UR6, -UR6, 0x100000, URZ ;  /* 0x0010000006067890 */ /* 0x000fc8000fffe13f */
[----:B------:R-:W-:Y:S02]  /*02b0*/  USHF.L.U32 UR7, UR6, 0xb, URZ ;  /* 0x0000000b06077899 */ /* 0x000fe4000800063f */
[----:B------:R-:W-:Y:S02]  /*02c0*/  USHF.L.U32 UR6, UR6, 0x1, URZ ;  /* 0x0000000106067899 */ /* 0x000fe4000800063f */
[----:B0-----:R-:W-:Y:S02]  /*02d0*/  ULEA UR8, UR8, UR4, 0x18 ;  /* 0x0000000408087291 */ /* 0x001fe4000f8ec03f */
[----:B------:R-:W-:-:S04]  /*02e0*/  UIADD3 UR4, -UR5, 0x100000, URZ ;  /* 0x0010000005047890 */ /* 0x000fc8000fffe13f */
[----:B------:R-:W-:Y:S02]  /*02f0*/  USHF.L.U32 UR5, UR4, 0xb, URZ ;  /* 0x0000000b04057899 */ /* 0x000fe4000800063f */
[----:B------:R-:W-:Y:S01]  /*0300*/  USHF.L.U32 UR4, UR4, 0x1, URZ ;  /* 0x0000000104047899 */ /* 0x000fe2000800063f */
[----:B------:R-:W0:Y:S11]  /*0310*/  FENCE.VIEW.ASYNC.S ;  /* 0x00000000000073c6 */ /* 0x000e360000000000 */
[----:B0-----:R0:W1:Y:S01]  /*0320*/  SYNCS.EXCH.64 URZ, [UR8], UR4 ;  /* 0x00000004083f75b2 */ /* 0x0010620008000100 */
[----:B------:R0:W2:Y:S01]  /*0330*/  SYNCS.EXCH.64 URZ, [UR8+0x38], UR6 ;  /* 0x00003806083f75b2 */ /* 0x0000a20008000100 */
[----:B------:R0:W3:Y:S01]  /*0340*/  SYNCS.EXCH.64 URZ, [UR8+0x8], UR4 ;  /* 0x00000804083f75b2 */ /* 0x0000e20008000100 */
[----:B------:R0:W4:Y:S01]  /*0350*/  SYNCS.EXCH.64 URZ, [UR8+0x40], UR6 ;  /* 0x00004006083f75b2 */ /* 0x0001220008000100 */
[----:B------:R0:W0:Y:S01]  /*0360*/  SYNCS.EXCH.64 URZ, [UR8+0x10], UR4 ;  /* 0x00001004083f75b2 */ /* 0x0000220008000100 */
        /* <DEDUP_REMOVED lines=9> */
[----:B------:R-:W-:Y:S01]  /*0400*/  NOP ;  /* 0x0000000000007918 */ /* 0x000fe20000000000 */
.L_x_2:
[----:B------:R-:W5:Y:S01]  /*0410*/  SHFL.IDX PT, R0, R0, RZ, 0x1f ;  /* 0x00001fff00007589 */ /* 0x000f6200000e0000 */
[----:B------:R-:W-:Y:S01]  /*0420*/  ELECT P0, URZ, PT ;  /* 0x00000000003f782f */ /* 0x000fe20003800000 */
[----:B------:R-:W1:Y:S01]  /*0430*/  S2UR UR17, SR_CTAID.Y ;  /* 0x00000000001179c3 */ /* 0x000e620000002600 */
[----:B0-----:R-:W-:Y:S01]  /*0440*/  ULDC UR5, c[0x0][0x65c] ;  /* 0x0001970000057ab9 */ /* 0x001fe20000000800 */
[----:B------:R-:W-:Y:S01]  /*0450*/  UMOV UR12, 0x20 ;  /* 0x00000020000c7882 */ /* 0x000fe20000000000 */
[----:B------:R-:W-:Y:S01]  /*0460*/  UISETP.NE.AND UP2, UPT, UR5, 0x1, UPT ;  /* 0x000000010500788c */ /* 0x000fe2000bf45270 */
[----:B------:R-:W-:Y:S01]  /*0470*/  NOP ;  /* 0x0000000000007918 */ /* 0x000fe20000000000 */
[----:B------:R-:W-:Y:S02]  /*0480*/  NOP ;  /* 0x0000000000007918 */ /* 0x000fe40000000000 */
[----:B------:R-:W-:Y:S01]  /*0490*/  UP2UR UR39, UPR, URZ, 0x4 ;  /* 0x000000043f277883 */ /* 0x000fe20008000000 */
[----:B------:R-:W0:Y:S01]  /*04a0*/  S2UR UR4, SR_CTAID.X ;  /* 0x00000000000479c3 */ /* 0x000e220000002500 */
[----:B------:R-:W-:-:S02]  /*04b0*/  PLOP3.LUT P2, PT, PT, PT, UP2, 0x80, 0x0 ;  /* 0x000000000000781c */ /* 0x000fc40003f4f028 */
[----:B------:R-:W-:Y:S02]  /*04c0*/  PLOP3.LUT P4, PT, PT, PT, UP2, 0x80, 0x0 ;  /* 0x000000000000781c */ /* 0x000fe40003f8f028 */
[----:B------:R-:W-:Y:S01]  /*04d0*/  PLOP3.LUT P3, PT, PT, PT, UP2, 0x80, 0x0 ;  /* 0x000000000000781c */ /* 0x000fe20003f6f028 */
[----:B------:R-:W-:Y:S01]  /*04e0*/  @UP2 ULDC UR14, c[0x0][0x10] ;  /* 0x00000400000e2ab9 */ /* 0x000fe20000000800 */
[----:B------:R-:W-:Y:S01]  /*04f0*/  @UP2 UMOV UR9, URZ ;  /* 0x0000003f00092c82 */ /* 0x000fe20008000000 */
[----:B------:R-:W-:Y:S01]  /*0500*/  @!UP2 ULDC UR11, c[0x0][0xc] ;  /* 0x00000300000baab9 */ /* 0x000fe20000000800 */
[----:B-----5:R-:W-:Y:S01]  /*0510*/  ISETP.NE.OR P0, PT, R0, RZ, !P0 ;  /* 0x000000ff0000720c */ /* 0x020fe20004705670 */
[----:B-1----:R-:W-:Y:S02]  /*0520*/  @UP2 UMOV UR7, UR17 ;  /* 0x0000001100072c82 */ /* 0x002fe40008000000 */
[----:B------:R-:W-:Y:S01]  /*0530*/  @UP2 UMOV UR8, UR7 ;  /* 0x0000000700082c82 */ /* 0x000fe20008000000 */
[----:B------:R-:W-:Y:S01]  /*0540*/  @!UP2 UMOV UR7, UR17 ;  /* 0x000000110007ac82 */ /* 0x000fe20008000000 */
[----:B0-----:R-:W-:-:S08]  /*0550*/  @UP2 UIMAD.WIDE.U32 UR14, UR4, UR14, UR8 ;  /* 0x0000000e040e22a5 */ /* 0x001fd0000f8e0008 */
[----:B------:R-:W-:Y:S01]  /*0560*/  VOTEU.ALL UP0, P0 ;  /* 0x00000000003f7886 */ /* 0x000fe20000000000 */
[----:B------:R-:W-:Y:S01]  /*0570*/  VOTEU.ALL UP1, P0 ;  /* 0x00000000003f7886 */ /* 0x000fe20000020000 */
[----:B------:R-:W-:-:S03]  /*0580*/  IMAD.U32 R2, RZ, RZ, UR14 ;  /* 0x0000000eff027e24 */ /* 0x000fc6000f8e00ff */
[----:B------:R-:W0:Y:S01]  /*0590*/  @!UP0 S2UR UR6, SR_CgaCtaId ;  /* 0x00000000000689c3 */ /* 0x000e220000008800 */
[----:B------:R-:W-:Y:S01]  /*05a0*/  @!UP0 UMOV UR5, 0x400 ;  /* 0x0000040000058882 */ /* 0x000fe20000000000 */
[----:B------:R-:W-:-:S04]  /*05b0*/  @!UP0 UIADD3 UR12, -UR12, 0x100000, URZ ;  /* 0x001000000c0c8890 */ /* 0x000fc8000fffe13f */
[----:B------:R-:W-:Y:S02]  /*05c0*/  @!UP0 USHF.L.U32 UR13, UR12, 0xb, URZ ;  /* 0x0000000b0c0d8899 */ /* 0x000fe4000800063f */
[----:B------:R-:W-:Y:S01]  /*05d0*/  @!UP0 USHF.L.U32 UR12, UR12, 0x1, URZ ;  /* 0x000000010c0c8899 */ /* 0x000fe2000800063f */
[----:B------:R-:W-:Y:S01]  /*05e0*/  IMAD.U32 R3, RZ, RZ, UR15 ;  /* 0x0000000fff037e24 */ /* 0x000fe2000f8e00ff */
[----:B0-----:R-:W-:Y:S01]  /*05f0*/  @!UP0 ULEA UR16, UR6, UR5, 0x18 ;  /* 0x0000000506108291 */ /* 0x001fe2000f8ec03f */
[----:B------:R-:W-:Y:S01]  /*0600*/  VOTEU.ALL UP0, P0 ;  /* 0x00000000003f7886 */ /* 0x000fe20000000000 */
[----:B------:R-:W-:Y:S01]  /*0610*/  PLOP3.LUT P0, PT, PT, PT, UP2, 0x80, 0x0 ;  /* 0x000000000000781c */ /* 0x000fe20003f0f028 */
[----:B------:R-:W-:Y:S01]  /*0620*/  UMOV UR5, URZ ;  /* 0x0000003f00057c82 */ /* 0x000fe20008000000 */
[----:B------:R-:W-:Y:S01]  /*0630*/  @UP2 UMOV UR6, URZ ;  /* 0x0000003f00062c82 */ /* 0x000fe20008000000 */
[----:B------:R-:W-:Y:S02]  /*0640*/  @!UP2 UIMAD.WIDE.U32 UR8, UR11, UR7, UR4 ;  /* 0x000000070b08a2a5 */ /* 0x000fe4000f8e0004 */
[----:B------:R-:W-:-:S04]  /*0650*/  @UP2 UIADD3 UR6, UR15, UR6, URZ ;  /* 0x000000060f062290 */ /* 0x000fc8000fffe03f */
[----:B------:R-:W-:Y:S01]  /*0660*/  IMAD.U32 R5, RZ, RZ, UR9 ;  /* 0x00000009ff057e24 */ /* 0x000fe2000f8e00ff */
[----:B------:R-:W0:Y:S02]  /*0670*/  FENCE.VIEW.ASYNC.S ;  /* 0x00000000000073c6 */ /* 0x000e240000000000 */
[----:B0-----:R0:W2:Y:S01]  /*0680*/  @!UP0 SYNCS.EXCH.64 URZ, [UR16+0x80], UR12 ;  /* 0x0000800c103f85b2 */ /* 0x0010a20008000100 */
[----:B------:R-:W-:Y:S02]  /*0690*/  @P2 IMAD.U32 R6, RZ, RZ, UR6 ;  /* 0x00000006ff062e24 */ /* 0x000fe4000f8e00ff */
[----:B------:R-:W-:Y:S02]  /*06a0*/  @P0 IMAD.MOV.U32 R7, RZ, RZ, R2 ;  /* 0x000000ffff070224 */ /* 0x000fe400078e0002 */
[----:B------:R-:W-:Y:S02]  /*06b0*/  IMAD.U32 R2, RZ, RZ, UR8 ;  /* 0x00000008ff027e24 */ /* 0x000fe4000f8e00ff */
[----:B------:R-:W-:-:S02]  /*06c0*/  @!P4 IMAD.MOV.U32 R6, RZ, RZ, R5 ;  /* 0x000000ffff06c224 */ /* 0x000fc400078e0005 */
[----:B------:R-:W-:Y:S02]  /*06d0*/  @!P3 IMAD.MOV.U32 R7, RZ, RZ, R2 ;  /* 0x000000ffff07b224 */ /* 0x000fe400078e0002 */
[----:B------:R-:W-:Y:S01]  /*06e0*/  IMAD.U32 R3, RZ, RZ, UR9 ;  /* 0x00000009ff037e24 */ /* 0x000fe2000f8e00ff */
[----:B------:R0:W-:Y:S01]  /*06f0*/  STL [R1+0x40], R6 ;  /* 0x0000400601007387 */ /* 0x0001e20000100800 */
[----:B------:R-:W-:-:S03]  /*0700*/  IMAD.U32 R4, RZ, RZ, UR8 ;  /* 0x00000008ff047e24 */ /* 0x000fc6000f8e00ff */
[----:B------:R0:W-:Y:S01]  /*0710*/  STL [R1+0x44], R7 ;  /* 0x0000440701007387 */ /* 0x0001e20000100800 */
[----:B------:R0:W2:Y:S01]  /*0720*/  @!UP1 SYNCS.EXCH.64 URZ, [UR16+0x88], UR12 ;  /* 0x0000880c103f95b2 */ /* 0x0000a20008000100 */
[----:B------:R-:W-:Y:S01]  /*0730*/  NOP ;  /* 0x0000000000007918 */ /* 0x000fe20000000000 */
[----:B--234-:R-:W-:Y:S06]  /*0740*/  BAR.SYNC.DEFER_BLOCKING 0x0 ;  /* 0x0000000000007b1d */ /* 0x01cfec0000010000 */
[----:B------:R-:W-:Y:S05]  /*0750*/  @!P1 BRA `(.L_x_3) ;  /* 0x000000e8009c9947 */ /* 0x000fea0003800000 */
[----:B------:R-:W-:-:S06]  /*0760*/  UISETP.GT.U32.AND UP0, UPT, UR18, 0x1, UPT ;  /* 0x000000011200788c */ /* 0x000fcc000bf04070 */
[----:B------:R-:W-:-:S13]  /*0770*/  PLOP3.LUT P0, PT, PT, PT, UP0, 0x80, 0x0 ;  /* 0x000000000000781c */ /* 0x000fda0003f0f008 */
[----:B0-----:R-:W-:Y:S05]  /*0780*/  @P0 EXIT ;  /* 0x000000000000094d */ /* 0x001fea0003800000 */
[----:B------:R-:W-:Y:S01]  /*0790*/  ULDC.64 UR8, c[0x0][0x650] ;  /* 0x0001940000087ab9 */ /* 0x000fe20000000a00 */
[----:B------:R-:W-:Y:S01]  /*07a0*/  UMOV UR44, 0xffffffff ;  /* 0xffffffff002c7882 */ /* 0x000fe20000000000 */
[----:B------:R-:W-:Y:S01]  /*07b0*/  ISETP.GE.U32.AND P0, PT, R7, UR8, PT ;  /* 0x0000000807007c0c */ /* 0x000fe2000bf06070 */
[----:B------:R-:W-:Y:S01]  /*07c0*/  UMOV UR43, 0xffffffff ;  /* 0xffffffff002b7882 */ /* 0x000fe20000000000 */
[----:B------:R-:W-:Y:S01]  /*07d0*/  UMOV UR42, 0xffffffff ;  /* 0xffffffff002a7882 */ /* 0x000fe20000000000 */
[----:B------:R-:W-:Y:S02]  /*07e0*/  PRMT R0, RZ, 0x7610, R0 ;  /* 0x00007610ff007816 */ /* 0x000fe40000000000 */
[----:B------:R-:W-:-:S13]  /*07f0*/  ISETP.GE.U32.AND.EX P0, PT, R6, UR9, PT, P0 ;  /* 0x0000000906007c0c */ /* 0x000fda000bf06100 */
[----:B------:R-:W-:Y:S05]  /*0800*/  @P0 BRA `(.L_x_4) ;  /* 0x0000000400800947 */ /* 0x000fea0003800000 */
[----:B------:R-:W-:Y:S01]  /*0810*/  I2FP.F32.U32 R0, UR4 ;  /* 0x0000000400007c45 */ /* 0x000fe20008201000 */
[----:B------:R-:W-:Y:S01]  /*0820*/  ULDC.64 UR16, c[0x0][0x628] ;  /* 0x00018a0000107ab9 */ /* 0x000fe20000000a00 */
[----:B------:R-:W-:Y:S01]  /*0830*/  ULDC UR6, c[0x0][0x150] ;  /* 0x0000540000067ab9 */ /* 0x000fe20000000800 */
[----:B------:R-:W-:Y:S01]  /*0840*/  ISETP.NE.U32.AND P0, PT, RZ, UR16, PT ;  /* 0x00000010ff007c0c */ /* 0x000fe2000bf05070 */
[----:B------:R-:W-:Y:S01]  /*0850*/  ULDC UR15, c[0x0][0x630] ;  /* 0x00018c00000f7ab9 */ /* 0x000fe20000000800 */
[----:B------:R-:W-:Y:S01]  /*0860*/  FMUL R0, R0, UR6 ;  /* 0x0000000600007c20 */ /* 0x000fe20008400000 */
[----:B------:R-:W-:Y:S01]  /*0870*/  R2UR UR18, R7 ;  /* 0x00000000071272ca */ /* 0x000fe200000e0000 */
[----:B------:R-:W-:Y:S01]  /*0880*/  ULDC UR20, c[0x0][0x154] ;  /* 0x0000550000147ab9 */ /* 0x000fe20000000800 */
[----:B------:R-:W-:Y:S01]  /*0890*/  ISETP.NE.AND.EX P0, PT, RZ, UR17, PT, P0 ;  /* 0x00000011ff007c0c */ /* 0x000fe2000bf05300 */
[----:B------:R0:W1:Y:S01]  /*08a0*/  F2I.U32.TRUNC.NTZ R2, R0 ;  /* 0x0000000000027305 */ /* 0x000062000020f000 */
[----:B------:R-:W-:-:S02]  /*08b0*/  R2UR UR19, R6 ;  /* 0x00000000061372ca */ /* 0x000fc400000e0000 */
[----:B------:R-:W-:Y:S02]  /*08c0*/  R2UR UR8, R7 ;  /* 0x00000000070872ca */ /* 0x000fe400000e0000 */
[----:B------:R-:W-:-:S07]  /*08d0*/  R2UR UR9, R6 ;  /* 0x00000000060972ca */ /* 0x000fce00000e0000 */
[----:B0-----:R-:W-:Y:S08]  /*08e0*/  @!P0 BRA `(.L_x_5) ;  /* 0x0000000000308947 */ /* 0x001ff00003800000 */
[----:B------:R-:W-:Y:S01]  /*08f0*/  R2UR UR8, R7 ;  /* 0x00000000070872ca */ /* 0x000fe200000e0000 */
[----:B------:R-:W-:Y:S01]  /*0900*/  ULDC UR6, c[0x0][0x634] ;  /* 0x00018d0000067ab9 */ /* 0x000fe20000000800 */
[----:B------:R-:W-:-:S11]  /*0910*/  R2UR UR14, R6 ;  /* 0x00000000060e72ca */ /* 0x000fd600000e0000 */
[----:B------:R-:W-:-:S04]  /*0920*/  UIADD3 UR6, UP0, UR8, UR6, URZ ;  /* 0x0000000608067290 */ /* 0x000fc8000ff1e03f */
[----:B------:R-:W-:-:S04]  /*0930*/  UIADD3.X UR14, URZ, UR14, URZ, UP0, !UPT ;  /* 0x0000000e3f0e7290 */ /* 0x000fc800087fe43f */
[----:B------:R-:W-:-:S04]  /*0940*/  UIMAD.WIDE.U32 UR8, UR14, UR16, URZ ;  /* 0x000000100e0872a5 */ /* 0x000fc8000f8e003f */
[----:B------:R-:W-:Y:S02]  /*0950*/  UIMAD.WIDE.U32 UR10, UP0, UR6, UR17, UR8 ;  /* 0x00000011060a72a5 */ /* 0x000fe4000f800008 */
[----:B------:R-:W-:Y:S02]  /*0960*/  UIMAD.WIDE.U32 UR8, UR6, UR16, URZ ;  /* 0x00000010060872a5 */ /* 0x000fe4000f8e003f */
[----:B------:R-:W-:Y:S02]  /*0970*/  UIADD3.X UR13, URZ, URZ, URZ, UP0, !UPT ;  /* 0x0000003f3f0d7290 */ /* 0x000fe400087fe43f */
[----:B------:R-:W-:Y:S01]  /*0980*/  UIADD3 URZ, UP0, UR9, UR10, URZ ;  /* 0x0000000a093f7290 */ /* 0x000fe2000ff1e03f */
[----:B------:R-:W-:-:S03]  /*0990*/  UMOV UR12, UR11 ;  /* 0x0000000b000c7c82 */ /* 0x000fc60008000000 */
[----:B------:R-:W-:-:S12]  /*09a0*/  UIMAD.WIDE.U32.X UR8, UR14, UR17, UR12, UP0 ;  /* 0x000000110e0872a5 */ /* 0x000fd800080e040c */
.L_x_5:
[----:B------:R-:W-:Y:S01]  /*09b0*/  USHF.R.U64 UR42, UR8, UR15, UR9 ;  /* 0x0000000f082a7299 */ /* 0x000fe20008001209 */
[----:B------:R-:W-:Y:S01]  /*09c0*/  I2FP.F32.U32 R0, UR7 ;  /* 0x0000000700007c45 */ /* 0x000fe20008201000 */
[----:B------:R-:W-:Y:S01]  /*09d0*/  USHF.R.U32.HI UR5, URZ, UR15, UR9 ;  /* 0x0000000f3f057299 */ /* 0x000fe20008011609 */
[----:B-1----:R-:W-:Y:S01]  /*09e0*/  R2UR UR12, R2 ;  /* 0x00000000020c72ca */ /* 0x002fe200000e0000 */
[----:B------:R-:W-:Y:S02]  /*09f0*/  UIADD3 UR6, UP0, URZ, -UR42, URZ ;  /* 0x8000002a3f067290 */ /* 0x000fe4000ff1e03f */
[----:B------:R-:W-:Y:S01]  /*0a00*/  FMUL R0, R0, UR20 ;  /* 0x0000001400007c20 */ /* 0x000fe20008400000 */
[----:B------:R-:W-:Y:S01]  /*0a10*/  ULDC.64 UR8, c[0x0][0x620] ;  /* 0x0001880000087ab9 */ /* 0x000fe20000000a00 */
[----:B------:R-:W-:Y:S01]  /*0a20*/  UIADD3.X UR5, URZ, ~UR5, URZ, UP0, !UPT ;  /* 0x800000053f057290 */ /* 0x000fe200087fe43f */
[----:B------:R-:W-:Y:S01]  /*0a30*/  UMOV UR10, UR18 ;  /* 0x00000012000a7c82 */ /* 0x000fe20008000000 */
[----:B------:R-:W-:-:S02]  /*0a40*/  UMOV UR11, UR19 ;  /* 0x00000013000b7c82 */ /* 0x000fc40008000000 */
[----:B------:R-:W-:Y:S01]  /*0a50*/  UIMAD UR5, UR5, UR8, URZ ;  /* 0x00000008050572a4 */ /* 0x000fe2000f8e023f */
[----:B------:R-:W0:Y:S01]  /*0a60*/  F2I.U32.TRUNC.NTZ R0, R0 ;  /* 0x0000000000007305 */ /* 0x000e22000020f000 */
[----:B------:R-:W-:Y:S02]  /*0a70*/  UIMAD.WIDE.U32 UR10, UR6, UR8, UR10 ;  /* 0x00000008060a72a5 */ /* 0x000fe4000f8e000a */
[----:B------:R-:W-:Y:S01]  /*0a80*/  UIMAD UR6, UR6, UR9, UR5 ;  /* 0x00000009060672a4 */ /* 0x000fe2000f8e0205 */
[----:B------:R-:W-:Y:S01]  /*0a90*/  ULDC UR21, c[0x0][0x658] ;  /* 0x0001960000157ab9 */ /* 0x000fe20000000800 */
[----:B------:R-:W-:Y:S02]  /*0aa0*/  UMOV UR19, 0xffffffff ;  /* 0xffffffff00137882 */ /* 0x000fe40000000000 */
[----:B------:R-:W-:Y:S01]  /*0ab0*/  UIADD3 UR6, UR11, UR6, URZ ;  /* 0x000000060b067290 */ /* 0x000fe2000fffe03f */
[----:B------:R-:W-:Y:S01]  /*0ac0*/  ULDC UR15, c[0x0][0x618] ;  /* 0x00018600000f7ab9 */ /* 0x000fe20000000800 */
[----:B------:R-:W-:Y:S01]  /*0ad0*/  ULDC.64 UR8, c[0x0][0x640] ;  /* 0x0001900000087ab9 */ /* 0x000fe20000000a00 */
[----:B------:R-:W-:Y:S01]  /*0ae0*/  USHF.L.U32 UR11, UR19, UR21, URZ ;  /* 0x00000015130b7299 */ /* 0x000fe2000800063f */
[----:B------:R-:W-:Y:S01]  /*0af0*/  ISETP.NE.U32.AND P0, PT, RZ, UR8, PT ;  /* 0x00000008ff007c0c */ /* 0x000fe2000bf05070 */
[----:B------:R-:W-:-:S02]  /*0b00*/  USHF.R.U64 UR19, UR10, UR15, UR6 ;  /* 0x0000000f0a137299 */ /* 0x000fc40008001206 */
[----:B------:R-:W-:Y:S01]  /*0b10*/  USHF.R.U32.HI UR10, URZ, UR15, UR6 ;  /* 0x0000000f3f0a7299 */ /* 0x000fe20008011606 */
[----:B0-----:R-:W-:Y:S01]  /*0b20*/  R2UR UR14, R0 ;  /* 0x00000000000e72ca */ /* 0x001fe200000e0000 */
[----:B------:R-:W-:Y:S01]  /*0b30*/  ULDC UR17, c[0x0][0x608] ;  /* 0x0001820000117ab9 */ /* 0x000fe20000000800 */
[----:B------:R-:W-:Y:S01]  /*0b40*/  ISETP.NE.AND.EX P0, PT, RZ, UR9, PT, P0 ;  /* 0x00000009ff007c0c */ /* 0x000fe2000bf05300 */
[----:B------:R-:W-:Y:S02]  /*0b50*/  USHF.R.U64 UR23, UR19, UR17, UR10 ;  /* 0x0000001113177299 */ /* 0x000fe4000800120a */
[----:B------:R-:W-:Y:S01]  /*0b60*/  USHF.R.U32.HI UR10, URZ, UR17, UR10 ;  /* 0x000000113f0a7299 */ /* 0x000fe2000801160a */
[----:B------:R-:W-:Y:S01]  /*0b70*/  UMOV UR16, 0x1 ;  /* 0x0000000100107882 */ /* 0x000fe20000000000 */
[----:B------:R-:W-:Y:S02]  /*0b80*/  UIADD3 UR12, -UR12, URZ, URZ ;  /* 0x0000003f0c0c7290 */ /* 0x000fe4000fffe13f */
[----:B------:R-:W-:-:S02]  /*0b90*/  USHF.R.U64 UR24, UR23, UR21, UR10 ;  /* 0x0000001517187299 */ /* 0x000fc4000800120a */
[----:B------:R-:W-:Y:S01]  /*0ba0*/  USHF.L.U32 UR6, UR16, UR21, URZ ;  /* 0x0000001510067299 */ /* 0x000fe2000800063f */
[----:B------:R-:W-:Y:S01]  /*0bb0*/  ULDC UR13, c[0x0][0x144] ;  /* 0x00005100000d7ab9 */ /* 0x000fe20000000800 */
[----:B------:R-:W-:Y:S01]  /*0bc0*/  ULDC UR5, c[0x0][0x600] ;  /* 0x0001800000057ab9 */ /* 0x000fe20000000800 */
[----:B------:R-:W-:Y:S02]  /*0bd0*/  ULOP3.LUT UR16, URZ, UR11, URZ, 0x33, !UPT ;  /* 0x0000000b3f107292 */ /* 0x000fe4000f8e333f */
[----:B------:R-:W-:Y:S02]  /*0be0*/  USHF.R.U32.HI UR11, URZ, UR21, UR10 ;  /* 0x000000153f0b7299 */ /* 0x000fe4000801160a */
[----:B------:R-:W-:Y:S02]  /*0bf0*/  UIADD3 UR18, UR5, -0x1, URZ ;  /* 0xffffffff05127890 */ /* 0x000fe4000fffe03f */
[----:B------:R-:W-:Y:S02]  /*0c00*/  UIADD3 UR20, -UR14, URZ, URZ ;  /* 0x0000003f0e147290 */ /* 0x000fe4000fffe13f */
[----:B------:R-:W-:Y:S01]  /*0c10*/  UIMAD UR4, UR13, UR12, UR4 ;  /* 0x0000000c0d0472a4 */ /* 0x000fe2000f8e0204 */
[----:B------:R-:W-:Y:S01]  /*0c20*/  ULDC UR25, c[0x0][0x148] ;  /* 0x0000520000197ab9 */ /* 0x000fe20000000800 */
[----:B------:R-:W-:Y:S01]  /*0c30*/  ULDC UR21, c[0x0][0x648] ;  /* 0x0001920000157ab9 */ /* 0x000fe20000000800 */
[----:B------:R-:W-:Y:S01]  /*0c40*/  ULDC UR22, c[0x0][0x638] ;  /* 0x00018e0000167ab9 */ /* 0x000fe20000000800 */
[----:B------:R-:W-:Y:S01]  /*0c50*/  UMOV UR10, UR24 ;  /* 0x00000018000a7c82 */ /* 0x000fe20008000000 */
[----:B------:R-:W-:Y:S07]  /*0c60*/  @!P0 BRA `(.L_x_6) ;  /* 0x0000000000308947 */ /* 0x000fee0003800000 */
[----:B------:R-:W-:Y:S02]  /*0c70*/  ULDC UR14, c[0x0][0x64c] ;  /* 0x00019300000e7ab9 */ /* 0x000fe40000000800 */
        /* <DEDUP_REMOVED lines=8> */
[----:B------:R-:W-:-:S07]  /*0d00*/  UIMAD.WIDE.U32.X UR8, UR17, UR9, UR14, UP0 ;  /* 0x00000009110872a5 */ /* 0x000fce00080e040e */
[----:B------:R-:W-:Y:S01]  /*0d10*/  UMOV UR10, UR8 ;  /* 0x00000008000a7c82 */ /* 0x000fe20008000000 */
[----:B------:R-:W-:-:S05]  /*0d20*/  UMOV UR11, UR9 ;  /* 0x00000009000b7c82 */ /* 0x000fca0008000000 */
.L_x_6:
[----:B------:R-:W-:Y:S01]  /*0d30*/  UISETP.NE.AND UP0, UPT, UR39, URZ, UPT ;  /* 0x0000003f2700728c */ /* 0x000fe2000bf05270 */
[----:B------:R-:W-:Y:S01]  /*0d40*/  IMAD.MOV.U32 R0, RZ, RZ, 0x1 ;  /* 0x00000001ff007424 */ /* 0x000fe200078e00ff */
[----:B------:R-:W-:Y:S02]  /*0d50*/  USHF.R.U64 UR8, UR10, UR21, UR11 ;  /* 0x000000150a087299 */ /* 0x000fe4000800120b */
[----:B------:R-:W-:Y:S02]  /*0d60*/  ULOP3.LUT UR16, UR23, UR16, URZ, 0xc0, !UPT ;  /* 0x0000001017107292 */ /* 0x000fe4000f8ec03f */
[----:B------:R-:W-:Y:S02]  /*0d70*/  ULOP3.LUT UR18, UR19, UR18, URZ, 0xc0, !UPT ;  /* 0x0000001213127292 */ /* 0x000fe4000f8ec03f */
[----:B------:R-:W-:-:S03]  /*0d80*/  UIMAD UR16, UR6, UR8, UR16 ;  /* 0x00000008061072a4 */ /* 0x000fc6000f8e0210 */
[----:B------:R-:W-:Y:S02]  /*0d90*/  @UP0 UIMAD UR4, UR25, UR20, UR7 ;  /* 0x00000014190402a4 */ /* 0x000fe4000f8e0207 */
[----:B------:R-:W-:-:S04]  /*0da0*/  UIADD3 UR7, -UR8, URZ, URZ ;  /* 0x0000003f08077290 */ /* 0x000fc8000fffe13f */
[----:B------:R-:W-:-:S03]  /*0db0*/  UIMAD UR6, UR7, UR22, UR24 ;  /* 0x00000016070672a4 */ /* 0x000fc6000f8e0218 */
[----:B------:R-:W-:Y:S01]  /*0dc0*/  ULDC UR7, c[0x0][0x610] ;  /* 0x0001840000077ab9 */ /* 0x000fe20000000800 */
[----:B------:R-:W-:Y:S02]  /*0dd0*/  UIMAD UR6, UR6, UR5, UR18 ;  /* 0x00000005060672a4 */ /* 0x000fe4000f8e0212 */
[----:B------:R-:W-:-:S04]  /*0de0*/  UIMAD UR4, UR16, UR7, UR4 ;  /* 0x00000007100472a4 */ /* 0x000fc8000f8e0204 */
[----:B------:R-:W-:Y:S02]  /*0df0*/  USEL UR43, UR6, UR4, !UP0 ;  /* 0x00000004062b7287 */ /* 0x000fe4000c000000 */
[----:B------:R-:W-:-:S12]  /*0e00*/  USEL UR44, UR4, UR6, !UP0 ;  /* 0x00000006042c7287 */ /* 0x000fd8000c000000 */
.L_x_4:
[----:B------:R-:W-:-:S08]  /*0e10*/  NOP ;  /* 0x0000000000007918 */ /* 0x000fd00000000000 */
[----:B------:R-:W0:Y:S02]  /*0e20*/  USETMAXREG.TRY_ALLOC.CTAPOOL UP0, 0xf0 ;  /* 0x000000f0000079c8 */ /* 0x000e240008000600 */
[----:B0-----:R-:W-:-:S13]  /*0e30*/  PLOP3.LUT P0, PT, PT, PT, UP0, 0x80, 0x0 ;  /* 0x000000000000781c */ /* 0x001fda0003f0f008 */
[----:B------:R-:W-:Y:S05]  /*0e40*/  @!P0 BRA `(.L_x_4) ;  /* 0xfffffffc00f08947 */ /* 0x000fea000383ffff */
[----:B------:R-:W-:Y:S01]  /*0e50*/  ULDC.64 UR4, c[0x0][0x598] ;  /* 0x0001660000047ab9 */ /* 0x000fe20000000a00 */
[----:B------:R-:W-:Y:S01]  /*0e60*/  ULDC.64 UR46, c[0x0][0x208] ;  /* 0x00008200002e7ab9 */ /* 0x000fe20000000a00 */
[----:B------:R-:W-:-:S04]  /*0e70*/  ISETP.NE.U32.AND P0, PT, RZ, UR4, PT ;  /* 0x00000004ff007c0c */ /* 0x000fc8000bf05070 */
[----:B------:R-:W-:-:S13]  /*0e80*/  ISETP.NE.AND.EX P0, PT, RZ, UR5, PT, P0 ;  /* 0x00000005ff007c0c */ /* 0x000fda000bf05300 */
[----:B------:R-:W-:Y:S05]  /*0e90*/  @!P0 BRA `(.L_x_7) ;  /* 0x00000000001c8947 */ /* 0x000fea0003800000 */
[----:B------:R-:W0:Y:S02]  /*0ea0*/  LDC.64 R2, c[0x0][0x598] ;  /* 0x00016600ff027b82 */ /* 0x000e240000000a00 */
[----:B0-----:R-:W2:Y:S02]  /*0eb0*/  LDG.E.64 R2, desc[UR46][R2.64] ;  /* 0x0000002e02027981 */ /* 0x001ea4000c1e1b00 */
[----:B--2---:R-:W-:-:S04]  /*0ec0*/  ISETP.NE.U32.AND P0, PT, R2, RZ, PT ;  /* 0x000000ff0200720c */ /* 0x004fc80003f05070 */
[----:B------:R-:W-:-:S13]  /*0ed0*/  ISETP.NE.AND.EX P0, PT, R3, RZ, PT, P0 ;  /* 0x000000ff0300720c */ /* 0x000fda0003f05300 */
[----:B------:R-:W-:Y:S05]  /*0ee0*/  @!P0 BRA `(.L_x_7) ;  /* 0x0000000000088947 */ /* 0x000fea0003800000 */
[----:B------:R0:W5:Y:S01]  /*0ef0*/  LD.E R16, desc[UR46][R2.64] ;  /* 0x0000002e02107980 */ /* 0x000162000c101900 */
[----:B------:R-:W-:Y:S05]  /*0f00*/  BRA `(.L_x_8) ;  /* 0x0000000000247947 */ /* 0x000fea0003800000 */
.L_x_7:
[----:B------:R-:W-:Y:S02]  /*0f10*/  ULDC.64 UR4, c[0x0][0x588] ;  /* 0x0001620000047ab9 */ /* 0x000fe40000000a00 */
[----:B------:R-:W-:-:S04]  /*0f20*/  ISETP.NE.U32.AND P0, PT, RZ, UR4, PT ;  /* 0x00000004ff007c0c */ /* 0x000fc8000bf05070 */
[----:B------:R-:W-:-:S13]  /*0f30*/  ISETP.NE.AND.EX P0, PT, RZ, UR5, PT, P0 ;  /* 0x00000005ff007c0c */ /* 0x000fda000bf05300 */
[----:B------:R-:W-:Y:S05]  /*0f40*/  @!P0 BRA `(.L_x_9) ;  /* 0x00000000000c8947 */ /* 0x000fea0003800000 */
[----:B------:R-:W0:Y:S02]  /*0f50*/  LDC.64 R16, c[0x0][0x588] ;  /* 0x00016200ff107b82 */ /* 0x000e240000000a00 */
[----:B0-----:R1:W5:Y:S01]  /*0f60*/  LDG.E R16, desc[UR46][R16.64] ;  /* 0x0000002e10107981 */ /* 0x001362000c1e1900 */
[----:B------:R-:W-:Y:S05]  /*0f70*/  BRA `(.L_x_8) ;  /* 0x0000000000087947 */ /* 0x000fea0003800000 */
.L_x_9:
[----:B------:R-:W-:Y:S02]  /*0f80*/  ULDC UR4, c[0x0][0x580] ;  /* 0x0001600000047ab9 */ /* 0x000fe40000000800 */
[----:B------:R-:W-:-:S07]  /*0f90*/  IMAD.U32 R16, RZ, RZ, UR4 ;  /* 0x00000004ff107e24 */ /* 0x000fce000f8e00ff */
.L_x_8:
[----:B------:R-:W-:Y:S02]  /*0fa0*/  ULDC.64 UR4, c[0x0][0x5a0] ;  /* 0x0001680000047ab9 */ /* 0x000fe40000000a00 */
[----:B------:R-:W-:-:S04]  /*0fb0*/  ISETP.NE.U32.AND P0, PT, RZ, UR4, PT ;  /* 0x00000004ff007c0c */ /* 0x000fc8000bf05070 */
[----:B------:R-:W-:-:S13]  /*0fc0*/  ISETP.NE.AND.EX P0, PT, RZ, UR5, PT, P0 ;  /* 0x00000005ff007c0c */ /* 0x000fda000bf05300 */
[----:B------:R-:W-:Y:S05]  /*0fd0*/  @!P0 BRA `(.L_x_10) ;  /* 0x00000000001c8947 */ /* 0x000fea0003800000 */
[----:B0-----:R-:W0:Y:S02]  /*0fe0*/  LDC.64 R2, c[0x0][0x5a0] ;  /* 0x00016800ff027b82 */ /* 0x001e240000000a00 */
[----:B0-----:R-:W2:Y:S02]  /*0ff0*/  LDG.E.64 R2, desc[UR46][R2.64] ;  /* 0x0000002e02027981 */ /* 0x001ea4000c1e1b00 */
[----:B--2---:R-:W-:-:S04]  /*1000*/  ISETP.NE.U32.AND P0, PT, R2, RZ, PT ;  /* 0x000000ff0200720c */ /* 0x004fc80003f05070 */
[----:B------:R-:W-:-:S13]  /*1010*/  ISETP.NE.AND.EX P0, PT, R3, RZ, PT, P0 ;  /* 0x000000ff0300720c */ /* 0x000fda0003f05300 */
[----:B------:R-:W-:Y:S05]  /*1020*/  @!P0 BRA `(.L_x_10) ;  /* 0x0000000000088947 */ /* 0x000fea0003800000 */
[----:B-1----:R0:W5:Y:S01]  /*1030*/  LD.E R17, desc[UR46][R2.64] ;  /* 0x0000002e02117980 */ /* 0x002162000c101900 */
[----:B------:R-:W-:Y:S05]  /*1040*/  BRA `(.L_x_11) ;  /* 0x0000000000247947 */ /* 0x000fea0003800000 */
.L_x_10:
[----:B------:R-:W-:Y:S02]  /*1050*/  ULDC.64 UR4, c[0x0][0x590] ;  /* 0x0001640000047ab9 */ /* 0x000fe40000000a00 */
[----:B------:R-:W-:-:S04]  /*1060*/  ISETP.NE.U32.AND P0, PT, RZ, UR4, PT ;  /* 0x00000004ff007c0c */ /* 0x000fc8000bf05070 */
[----:B------:R-:W-:-:S13]  /*1070*/  ISETP.NE.AND.EX P0, PT, RZ, UR5, PT, P0 ;  /* 0x00000005ff007c0c */ /* 0x000fda000bf05300 */
[----:B------:R-:W-:Y:S05]  /*1080*/  @!P0 BRA `(.L_x_12) ;  /* 0x00000000000c8947 */ /* 0x000fea0003800000 */
[----:B0-----:R-:W1:Y:S02]  /*1090*/  LDC.64 R2, c[0x0][0x590] ;  /* 0x00016400ff027b82 */ /* 0x001e640000000a00 */
[----:B-1----:R1:W5:Y:S01]  /*10a0*/  LDG.E R17, desc[UR46][R2.64] ;  /* 0x0000002e02117981 */ /* 0x002362000c1e1900 */
[----:B------:R-:W-:Y:S05]  /*10b0*/  BRA `(.L_x_11) ;  /* 0x0000000000087947 */ /* 0x000fea0003800000 */
.L_x_12:
[----:B------:R-:W-:Y:S02]  /*10c0*/  ULDC UR4, c[0x0][0x584] ;  /* 0x0001610000047ab9 */ /* 0x000fe40000000800 */
[----:B-1----:R-:W-:-:S07]  /*10d0*/  IMAD.U32 R17, RZ, RZ, UR4 ;  /* 0x00000004ff117e24 */ /* 0x002fce000f8e00ff */
.L_x_11:
[----:B------:R-:W-:-:S13]  /*10e0*/  LOP3.LUT P0, RZ, R0, 0xff, RZ, 0xc0, !PT ;  /* 0x000000ff00ff7812 */ /* 0x000fda000780c0ff */
[----:B------:R-:W-:Y:S05]  /*10f0*/  @!P0 EXIT ;  /* 0x000000000000894d */ /* 0x000fea0003800000 */
[----:B------:R-:W-:Y:S01]  /*1100*/  ULDC UR4, c[0x0][0x28c] ;  /* 0x0000a30000047ab9 */ /* 0x000fe20000000800 */
[----:B------:R-:W-:Y:S01]  /*1110*/  UMOV UR36, URZ ;  /* 0x0000003f00247c82 */ /* 0x000fe20008000000 */
[----:B------:R-:W-:Y:S01]  /*1120*/  UIADD3 UR4, UR4, 0x3f, URZ ;  /* 0x0000003f04047890 */ /* 0x000fe2000fffe03f */
[----:B------:R-:W-:-:S03]  /*1130*/  UMOV UR37, URZ ;  /* 0x0000003f00257c82 */ /* 0x000fc60008000000 */
[----:B------:R-:W-:-:S04]  /*1140*/  USHF.R.S32.HI UR5, URZ, 0x1f, UR4 ;  /* 0x0000001f3f057899 */ /* 0x000fc80008011404 */
[----:B------:R-:W-:-:S04]  /*1150*/  ULEA.HI UR5, UR5, UR4, URZ, 0x6 ;  /* 0x0000000405057291 */ /* 0x000fc8000f8f303f */
[----:B------:R-:W-:-:S12]  /*1160*/  USHF.R.S32.HI UR40, URZ, 0x6, UR5 ;  /* 0x000000063f287899 */ /* 0x000fd80008011405 */
.L_x_482:
[----:B------:R-:W2:Y:S01]  /*1170*/  S2R R0, SR_TID.X ;  /* 0x0000000000007919 */ /* 0x000ea20000002100 */
[----:B------:R-:W3:Y:S01]  /*1180*/  S2UR UR7, SR_CgaCtaId ;  /* 0x00000000000779c3 */ /* 0x000ee20000008800 */
[----:B------:R-:W-:Y:S02]  /*1190*/  UMOV UR6, 0x400 ;  /* 0x0000040000067882 */ /* 0x000fe40000000000 */
[----:B---3--:R-:W-:Y:S01]  /*11a0*/  ULEA UR6, UR7, UR6, 0x18 ;  /* 0x0000000607067291 */ /* 0x008fe2000f8ec03f */
[----:B--2---:R-:W-:-:S04]  /*11b0*/  LOP3.LUT R0, R0, 0x80, RZ, 0xc0, !PT ;  /* 0x0000008000007812 */ /* 0x004fc800078ec0ff */
[----:B------:R-:W-:-:S06]  /*11c0*/  SHF.R.U32.HI R0, RZ, 0x7, R0 ;  /* 0x00000007ff007819 */ /* 0x000fcc0000011600 */
[----:B------:R-:W2:Y:S02]  /*11d0*/  SHFL.IDX PT, R0, R0, RZ, 0x1f ;  /* 0x00001fff00007589 */ /* 0x000ea400000e0000 */
[----:B--2---:R-:W-:-:S13]  /*11e0*/  R2UR UR4, R0 ;  /* 0x00000000000472ca */ /* 0x004fda00000e0000 */
[----:B------:R-:W-:-:S04]  /*11f0*/  ULEA.HI UR5, UR4, UR4, URZ, 0x1 ;  /* 0x0000000404057291 */ /* 0x000fc8000f8f083f */
[----:B------:R-:W-:-:S04]  /*1200*/  ULOP3.LUT UR5, UR5, 0xffffe, URZ, 0xc0, !UPT ;  /* 0x000ffffe05057892 */ /* 0x000fc8000f8ec03f */
[----:B------:R-:W-:-:S03]  /*1210*/  UIADD3 UR5, UR4, -UR5, URZ ;  /* 0x8000000504057290 */ /* 0x000fc6000fffe03f */
[----:B------:R-:W-:Y:S01]  /*1220*/  ULDC UR4, c[0x0][0x28c] ;  /* 0x0000a30000047ab9 */ /* 0x000fe20000000800 */
[----:B------:R-:W-:Y:S01]  /*1230*/  ULEA UR5, UR5, UR6, 0xc ;  /* 0x0000000605057291 */ /* 0x000fe2000f8e603f */
[----:B------:R-:W-:-:S03]  /*1240*/  ISETP.LT.AND P0, PT, RZ, UR4, PT ;  /* 0x00000004ff007c0c */ /* 0x000fc6000bf01270 */
[----:B------:R-:W-:-:S04]  /*1250*/  UIADD3 UR5, UR5, 0x180, URZ ;  /* 0x0000018005057890 */ /* 0x000fc8000fffe03f */
[----:B------:R-:W-:-:S04]  /*1260*/  USHF.R.U32.HI UR5, URZ, 0x4, UR5 ;  /* 0x000000043f057899 */ /* 0x000fc80008011605 */
[----:B------:R-:W-:-:S04]  /*1270*/  ULOP3.LUT UR5, UR5, 0x3fff, URZ, 0xc0, !UPT ;  /* 0x00003fff05057892 */ /* 0x000fc8000f8ec03f */
[----:B------:R-:W-:Y:S01]  /*1280*/  ULOP3.LUT UR41, UR5, 0x10000, URZ, 0xfc, !UPT ;  /* 0x0001000005297892 */ /* 0x000fe2000f8efc3f */
[----:B----4-:R-:W-:Y:S11]  /*1290*/  @P0 BRA `(.L_x_13) ;  /* 0x0000000000400947 */ /* 0x010ff60003800000 */
[----:B------:R-:W-:Y:S01]  /*12a0*/  MOV R0, 0x0 ;  /* 0x0000000000007802 */ /* 0x000fe20000000f00 */
[----:B------:R-:W-:Y:S01]  /*12b0*/  ULDC.64 UR4, c[0x4][0x68] ;  /* 0x01001a0000047ab9 */ /* 0x000fe20000000a00 */
[----:B------:R-:W-:Y:S01]  /*12c0*/  ULDC.64 UR6, c[0x4][0x8] ;  /* 0x0100020000067ab9 */ /* 0x000fe20000000a00 */
[----:B------:R-:W-:Y:S01]  /*12d0*/  IMAD.U32 R4, RZ, RZ, UR4 ;  /* 0x00000004ff047e24 */ /* 0x000fe2000f8e00ff */
[----:B------:R2:W3:Y:S01]  /*12e0*/  LDC.64 R14, c[0x4][R0] ;  /* 0x01000000000e7b82 */ /* 0x0004e20000000a00 */
[----:B------:R-:W-:Y:S01]  /*12f0*/  IMAD.U32 R5, RZ, RZ, UR5 ;  /* 0x00000005ff057e24 */ /* 0x000fe2000f8e00ff */
[----:B------:R-:W-:Y:S01]  /*1300*/  ULDC.64 UR4, c[0x4][0x70] ;  /* 0x01001c0000047ab9 */ /* 0x000fe20000000a00 */
[----:B------:R-:W-:Y:S02]  /*1310*/  IMAD.U32 R10, RZ, RZ, UR6 ;  /* 0x00000006ff0a7e24 */ /* 0x000fe4000f8e00ff */
[----:B------:R-:W-:Y:S02]  /*1320*/  IMAD.U32 R6, RZ, RZ, UR4 ;  /* 0x00000004ff067e24 */ /* 0x000fe4000f8e00ff */
[----:B------:R-:W-:-:S02]  /*1330*/  IMAD.U32 R7, RZ, RZ, UR5 ;  /* 0x00000005ff077e24 */ /* 0x000fc4000f8e00ff */
[----:B------:R-:W-:Y:S02]  /*1340*/  IMAD.U32 R11, RZ, RZ, UR7 ;  /* 0x00000007ff0b7e24 */ /* 0x000fe4000f8e00ff */
[----:B------:R-:W-:Y:S02]  /*1350*/  IMAD.MOV.U32 R8, RZ, RZ, 0x1e1 ;  /* 0x000001e1ff087424 */ /* 0x000fe400078e00ff */
[----:B------:R-:W-:Y:S02]  /*1360*/  IMAD.MOV.U32 R12, RZ, RZ, 0x1 ;  /* 0x00000001ff0c7424 */ /* 0x000fe400078e00ff */
[----:B--2---:R-:W-:-:S07]  /*1370*/  IMAD.MOV.U32 R13, RZ, RZ, RZ ;  /* 0x000000ffff0d7224 */ /* 0x004fce00078e00ff */
[----:B------:R-:W-:-:S07]  /*1380*/  LEPC R20, `(.L_x_13) ;  /* 0x000000001014794e */ /* 0x000fce0000000000 */
[----:B01-3-5:R-:W-:Y:S05]  /*1390*/  CALL.ABS.NOINC R14 ;  /* 0x000000000e007343 */ /* 0x02bfea0003c00000 */
.L_x_13:
[----:B------:R-:W-:-:S06]  /*13a0*/  ULOP3.LUT UR4, UR38, 0x1, URZ, 0xfc, !UPT ;  /* 0x0000000126047892 */ /* 0x000fcc000f8efc3f */
[----:B------:R-:W-:-:S05]  /*13b0*/  IMAD.U32 R0, RZ, RZ, UR4 ;  /* 0x00000004ff007e24 */ /* 0x000fca000f8e00ff */
[----:B------:R-:W-:-:S13]  /*13c0*/  ISETP.NE.AND P0, PT, R0, 0x3, PT ;  /* 0x000000030000780c */ /* 0x000fda0003f05270 */
[----:B------:R-:W-:Y:S05]  /*13d0*/  @!P0 BRA `(.L_x_14) ;  /* 0x0000000000048947 */ /* 0x000fea0003800000 */
[----:B------:R-:W-:Y:S01]  /*13e0*/  BPT.TRAP 0x1 ;  /* 0x000000040000795c */ /* 0x000fe20000300000 */
.L_x_14:
[----:B------:R-:W2:Y:S01]  /*13f0*/  S2UR UR5, SR_CgaCtaId ;  /* 0x00000000000579c3 */ /* 0x000ea20000008800 */
[----:B------:R-:W-:Y:S01]  /*1400*/  UMOV UR4, 0x400 ;  /* 0x0000040000047882 */ /* 0x000fe20000000000 */
[----:B01----:R-:W-:Y:S02]  /*1410*/  IMAD.U32 R3, RZ, RZ, UR36 ;  /* 0x00000024ff037e24 */ /* 0x003fe4000f8e00ff */
[----:B------:R-:W-:-:S03]  /*1420*/  IMAD.U32 R5, RZ, RZ, UR37 ;  /* 0x00000025ff057e24 */ /* 0x000fc6000f8e00ff */
[----:B------:R-:W-:Y:S01]  /*1430*/  SHF.L.U32 R3, R3, 0x1f, RZ ;  /* 0x0000001f03037819 */ /* 0x000fe200000006ff */
[----:B--2---:R-:W-:-:S06]  /*1440*/  ULEA UR4, UR5, UR4, 0x18 ;  /* 0x0000000405047291 */ /* 0x004fcc000f8ec03f */
[----:B------:R-:W-:-:S04]  /*1450*/  IMAD.U32 R0, RZ, RZ, UR4 ;  /* 0x00000004ff007e24 */ /* 0x000fc8000f8e00ff */
[----:B------:R-:W-:-:S04]  /*1460*/  IMAD R4, R5, 0x8, R0 ;  /* 0x0000000805047824 */ /* 0x000fc800078e0200 */
[----:B------:R0:W1:Y:S01]  /*1470*/  SYNCS.PHASECHK.TRANS64.TRYWAIT P1, [R4+URZ], R3 ;  /* 0x00000003040075a7 */ /* 0x000062000802017f */
[----:B------:R-:W-:Y:S05]  /*1480*/  @!P0 BRA `(.L_x_15) ;  /* 0x0000000000048947 */ /* 0x000fea0003800000 */
[----:B------:R-:W-:Y:S01]  /*1490*/  BPT.TRAP 0x1 ;  /* 0x000000040000795c */ /* 0x000fe20000300000 */
.L_x_15:
[----:B-1----:R-:W-:Y:S05]  /*14a0*/  @P1 BRA `(.L_x_16) ;  /* 0x0000000000081947 */ /* 0x002fea0003800000 */
[----:B------:R-:W1:Y:S02]  /*14b0*/  SYNCS.PHASECHK.TRANS64.TRYWAIT P1, [R4+URZ], R3 ;  /* 0x00000003040075a7 */ /* 0x000e64000802017f */
[----:B-1----:R-:W-:Y:S05]  /*14c0*/  @!P1 BRA `(.L_x_17) ;  /* 0x000000f400b49947 */ /* 0x002fea0003800000 */
.L_x_16:
[----:B------:R-:W-:-:S04]  /*14d0*/  UISETP.LT.AND UP0, UPT, UR40, 0x1, UPT ;  /* 0x000000012800788c */ /* 0x000fc8000bf01270 */
[----:B------:R-:W-:-:S06]  /*14e0*/  USEL UR4, UR40, 0x1, UP0 ;  /* 0x0000000128047887 */ /* 0x000fcc0008000000 */
[----:B01----:R-:W-:Y:S01]  /*14f0*/  IMAD.U32 R3, RZ, RZ, UR4 ;  /* 0x00000004ff037e24 */ /* 0x003fe2000f8e00ff */
[----:B------:R-:W-:Y:S05]  /*1500*/  WARPSYNC.ALL ;  /* 0x0000000000007948 */ /* 0x000fea0003800000 */
[----:B------:R-:W-:-:S04]  /*1510*/  IADD3 R3, -R3, UR40, RZ ;  /* 0x0000002803037c10 */ /* 0x000fc8000fffe1ff */
[----:B------:R-:W-:Y:S02]  /*1520*/  ISETP.GE.AND P1, PT, R3, 0x1, PT ;  /* 0x000000010300780c */ /* 0x000fe40003f26270 */
[----:B------:R-:W-:Y:S01]  /*1530*/  R2UR UR4, R0 ;  /* 0x00000000000472ca */ /* 0x000fe200000e0000 */
[----:B------:R-:W-:Y:S01]  /*1540*/  ULEA UR48, UR37, UR41, 0xa ;  /* 0x0000002925307291 */ /* 0x000fe2000f8e503f */
[----:B------:R-:W-:Y:S01]  /*1550*/  WARPGROUP.ARRIVE ;  /* 0x00000000000079c5 */ /* 0x000fe20000000000 */
[----:B------:R-:W-:Y:S01]  /*1560*/  UMOV UR21, 0x80000020 ;  /* 0x8000002000157882 */ /* 0x000fe20000000000 */
[----:B------:R-:W-:Y:S01]  /*1570*/  UMOV UR23, 0x80000020 ;  /* 0x8000002000177882 */ /* 0x000fe20000000000 */
[----:B------:R-:W-:Y:S01]  /*1580*/  UMOV UR5, UR21 ;  /* 0x0000001500057c82 */ /* 0x000fe20008000000 */
[----:B------:R-:W-:Y:S01]  /*1590*/  UMOV UR7, 0x80000020 ;  /* 0x8000002000077882 */ /* 0x000fe20000000000 */
[----:B------:R-:W-:Y:S01]  /*15a0*/  UMOV UR13, UR21 ;  /* 0x00000015000d7c82 */ /* 0x000fe20008000000 */
[----:B------:R-:W-:Y:S01]  /*15b0*/  UMOV UR20, UR48 ;  /* 0x0000003000147c82 */ /* 0x000fe20008000000 */
[----:B------:R-:W-:Y:S01]  /*15c0*/  UMOV UR15, 0x80000020 ;  /* 0x80000020000f7882 */ /* 0x000fe20000000000 */
[----:B------:R-:W-:Y:S01]  /*15d0*/  UMOV UR12, UR20 ;  /* 0x00000014000c7c82 */ /* 0x000fe20008000000 */
[----:B------:R-:W-:Y:S01]  /*15e0*/  UMOV UR8, UR20 ;  /* 0x0000001400087c82 */ /* 0x000fe20008000000 */
[----:B------:R-:W-:Y:S01]  /*15f0*/  UMOV UR9, UR21 ;  /* 0x0000001500097c82 */ /* 0x000fe20008000000 */
[----:B------:R-:W-:Y:S01]  /*1600*/  UIADD3 UR4, UR4, 0x1c180, URZ ;  /* 0x0001c18004047890 */ /* 0x000fe2000fffe03f */
[----:B------:R-:W-:Y:S01]  /*1610*/  UMOV UR11, 0x80000020 ;  /* 0x80000020000b7882 */ /* 0x000fe20000000000 */
[----:B------:R-:W-:-:S02]  /*1620*/  UMOV UR16, UR20 ;  /* 0x0000001400107c82 */ /* 0x000fc40008000000 */
[----:B------:R-:W-:Y:S01]  /*1630*/  USHF.R.U32.HI UR4, URZ, 0x4, UR4 ;  /* 0x000000043f047899 */ /* 0x000fe20008011604 */
[----:B------:R-:W-:Y:S01]  /*1640*/  UMOV UR17, UR21 ;  /* 0x0000001500117c82 */ /* 0x000fe20008000000 */
[----:B------:R-:W-:Y:S02]  /*1650*/  UMOV UR19, 0x80000020 ;  /* 0x8000002000137882 */ /* 0x000fe40000000000 */
[----:B------:R-:W-:Y:S01]  /*1660*/  ULOP3.LUT UR4, UR4, 0x3fff, URZ, 0xc0, !UPT ;  /* 0x00003fff04047892 */ /* 0x000fe2000f8ec03f */
[----:B------:R-:W-:Y:S01]  /*1670*/  UMOV UR32, UR20 ;  /* 0x0000001400207c82 */ /* 0x000fe20008000000 */
[----:B------:R-:W-:Y:S02]  /*1680*/  UMOV UR33, UR21 ;  /* 0x0000001500217c82 */ /* 0x000fe40008000000 */
[----:B------:R-:W-:Y:S01]  /*1690*/  ULOP3.LUT UR45, UR4, 0x10000, URZ, 0xfc, !UPT ;  /* 0x00010000042d7892 */ /* 0x000fe2000f8efc3f */
[----:B------:R-:W-:Y:S02]  /*16a0*/  UMOV UR35, 0x80000020 ;  /* 0x8000002000237882 */ /* 0x000fe40000000000 */
[----:B------:R-:W-:Y:S01]  /*16b0*/  UMOV UR4, UR20 ;  /* 0x0000001400047c82 */ /* 0x000fe20008000000 */
[----:B------:R-:W-:-:S02]  /*16c0*/  UIMAD UR49, UR37, 0x380, UR45 ;  /* 0x00000380253178a4 */ /* 0x000fc4000f8e022d */
[----:B------:R-:W-:Y:S02]  /*16d0*/  UIADD3 UR27, UR48, 0x2, URZ ;  /* 0x00000002301b7890 */ /* 0x000fe4000fffe03f */
[----:B------:R-:W-:Y:S02]  /*16e0*/  UIADD3 UR6, UR49, 0x80, URZ ;  /* 0x0000008031067890 */ /* 0x000fe4000fffe03f */
[----:B------:R-:W-:Y:S02]  /*16f0*/  UIADD3 UR14, UR49, 0x100, URZ ;  /* 0x00000100310e7890 */ /* 0x000fe4000fffe03f */
[----:B------:R-:W-:Y:S01]  /*1700*/  UMOV UR22, UR49 ;  /* 0x0000003100167c82 */ /* 0x000fe20008000000 */
[----:B------:R-:W-:Y:S01]  /*1710*/  UIADD3 UR10, UR49, 0x180, URZ ;  /* 0x00000180310a7890 */ /* 0x000fe2000fffe03f */
[----:B------:R-:W-:Y:S01]  /*1720*/  IGMMA.64x32x32.S8.S8 R24, gdesc[UR20], RZ, !UPT, gsb0 ;  /* 0x01200000141879f1 */ /* 0x000fe2000c0410ff */
[----:B------:R-:W-:Y:S02]  /*1730*/  UIADD3 UR18, UR49, 0x200, URZ ;  /* 0x0000020031127890 */ /* 0x000fe4000fffe03f */
[----:B------:R-:W-:-:S02]  /*1740*/  UIADD3 UR34, UR49, 0x280, URZ ;  /* 0x0000028031227890 */ /* 0x000fc4000fffe03f */
[----:B------:R-:W-:Y:S01]  /*1750*/  UIADD3 UR26, UR49, 0x300, URZ ;  /* 0x00000300311a7890 */ /* 0x000fe2000fffe03f */
[----:B------:R-:W-:Y:S01]  /*1760*/  UMOV UR24, UR20 ;  /* 0x0000001400187c82 */ /* 0x000fe20008000000 */
[----:B------:R-:W-:Y:S01]  /*1770*/  UMOV UR25, UR21 ;  /* 0x0000001500197c82 */ /* 0x000fe20008000000 */
[----:B------:R-:W-:Y:S01]  /*1780*/  UIADD3 UR28, UR48, 0x200, URZ ;  /* 0x00000200301c7890 */ /* 0x000fe2000fffe03f */
[----:B------:R-:W-:-:S03]  /*1790*/  UMOV UR29, 0x80000020 ;  /* 0x80000020001d7882 */ /* 0x000fc60000000000 */
[----:B------:R-:W-:Y:S01]  /*17a0*/  UMOV UR30, UR26 ;  /* 0x0000001a001e7c82 */ /* 0x000fe20008000000 */
[----:B------:R-:W-:Y:S02]  /*17b0*/  UMOV UR21, UR29 ;  /* 0x0000001d00157c82 */ /* 0x000fe40008000000 */
[----:B------:R-:W-:Y:S01]  /*17c0*/  UMOV UR20, UR28 ;  /* 0x0000001c00147c82 */ /* 0x000fe20008000000 */
[----:B------:R-:W-:Y:S02]  /*17d0*/  WARPGROUP.DEPBAR.LE gsb0, 0x0 ;  /* 0x00008000000079c5 */ /* 0x000fe40000010000 */
[----:B------:R-:W-:Y:S01]  /*17e0*/  WARPGROUP.ARRIVE ;  /* 0x00000000000079c5 */ /* 0x000fe20000000000 */
[----:B------:R-:W-:Y:S02]  /*17f0*/  IMAD.MOV.U32 R21, RZ, RZ, R24 ;  /* 0x000000ffff157224 */ /* 0x000fe400078e0018 */
[----:B------:R-:W-:Y:S02]  /*1800*/  IMAD.MOV.U32 R20, RZ, RZ, R25 ;  /* 0x000000ffff147224 */ /* 0x000fe400078e0019 */
[----:B------:R-:W-:Y:S01]  /*1810*/  IMAD.MOV.U32 R19, RZ, RZ, R26 ;  /* 0x000000ffff137224 */ /* 0x000fe200078e001a */
[----:B------:R-:W-:Y:S01]  /*1820*/  IGMMA.64x32x32.S8.S8 R200, gdesc[UR4], RZ, !UPT, gsb0 ;  /* 0x0120000004c879f1 */ /* 0x000fe2000c0410ff */
[----:B------:R-:W-:Y:S01]  /*1830*/  UMOV UR4, UR27 ;  /* 0x0000001b00047c82 */ /* 0x000fe20008000000 */
[----:B------:R-:W-:Y:S01]  /*1840*/  UMOV UR27, 0x80000020 ;  /* 0x80000020001b7882 */ /* 0x000fe20000000000 */
[----:B------:R-:W-:Y:S01]  /*1850*/  IMAD.MOV.U32 R18, RZ, RZ, R27 ;  /* 0x000000ffff127224 */ /* 0x000fe200078e001b */
[----:B------:R-:W-:Y:S01]  /*1860*/  UMOV UR31, UR27 ;  /* 0x0000001b001f7c82 */ /* 0x000fe20008000000 */
[----:B------:R-:W-:Y:S01]  /*1870*/  IMAD.MOV.U32 R15, RZ, RZ, R28 ;  /* 0x000000ffff0f7224 */ /* 0x000fe200078e001c */
[----:B------:R-:W-:Y:S01]  /*1880*/  UMOV UR5, 0x80000020 ;  /* 0x8000002000057882 */ /* 0x000fe20000000000 */
[----:B------:R-:W-:-:S02]  /*1890*/  IMAD.MOV.U32 R14, RZ, RZ, R29 ;  /* 0x000000ffff0e7224 */ /* 0x000fc400078e001d */
[----:B------:R-:W-:Y:S02]  /*18a0*/  IMAD.MOV.U32 R13, RZ, RZ, R30 ;  /* 0x000000ffff0d7224 */ /* 0x000fe400078e001e */
[----:B------:R-:W-:Y:S02]  /*18b0*/  IMAD.MOV.U32 R12, RZ, RZ, R31 ;  /* 0x000000ffff0c7224 */ /* 0x000fe400078e001f */
[----:B------:R-:W-:Y:S02]  /*18c0*/  IMAD.MOV.U32 R11, RZ, RZ, R32 ;  /* 0x000000ffff0b7224 */ /* 0x000fe400078e0020 */
[----:B------:R-:W-:Y:S02]  /*18d0*/  IMAD.MOV.U32 R10, RZ, RZ, R33 ;  /* 0x000000ffff0a7224 */ /* 0x000fe400078e0021 */
[----:B------:R-:W-:Y:S02]  /*18e0*/  IMAD.MOV.U32 R9, RZ, RZ, R34 ;  /* 0x000000ffff097224 */ /* 0x000fe400078e0022 */
[----:B------:R-:W-:-:S02]  /*18f0*/  IMAD.MOV.U32 R8, RZ, RZ, R35 ;  /* 0x000000ffff087224 */ /* 0x000fc400078e0023 */
[----:B------:R-:W-:Y:S02]  /*1900*/  IMAD.MOV.U32 R7, RZ, RZ, R36 ;  /* 0x000000ffff077224 */ /* 0x000fe400078e0024 */
[----:B------:R-:W-:Y:S02]  /*1910*/  IMAD.MOV.U32 R6, RZ, RZ, R37 ;  /* 0x000000ffff067224 */ /* 0x000fe400078e0025 */
[----:B------:R-:W-:Y:S02]  /*1920*/  IMAD.MOV.U32 R5, RZ, RZ, R38 ;  /* 0x000000ffff057224 */ /* 0x000fe400078e0026 */
[----:B------:R-:W-:Y:S01]  /*1930*/  IMAD.MOV.U32 R4, RZ, RZ, R39 ;  /* 0x000000ffff047224 */ /* 0x000fe200078e0027 */
[----:B------:R-:W-:Y:S02]  /*1940*/  WARPGROUP.DEPBAR.LE gsb0, 0x0 ;  /* 0x00008000000079c5 */ /* 0x000fe40000010000 */
[----:B------:R-:W-:Y:S01]  /*1950*/  WARPGROUP.ARRIVE ;  /* 0x00000000000079c5 */ /* 0x000fe20000000000 */
[----:B------:R0:W-:Y:S04]  /*1960*/  STL.64 [R1+0x88], R214 ;  /* 0x000088d601007387 */ /* 0x0001e80000100a00 */
[----:B------:R1:W-:Y:S01]  /*1970*/  STL.64 [R1+0x80], R212 ;  /* 0x000080d401007387 */ /* 0x0003e20000100a00 */
[----:B------:R-:W-:Y:S01]  /*1980*/  IGMMA.64x32x32.S8.S8 R168, gdesc[UR12], RZ, !UPT, gsb0 ;  /* 0x012000000ca879f1 */ /* 0x000fe2000c0410ff */
[----:B------:R-:W-:Y:S01]  /*1990*/  UMOV UR12, UR28 ;  /* 0x0000001c000c7c82 */ /* 0x000fe20008000000 */
[----:B------:R-:W-:Y:S01]  /*19a0*/  UMOV UR13, UR29 ;  /* 0x0000001d000d7c82 */ /* 0x000fe20008000000 */
[----:B------:R2:W-:Y:S04]  /*19b0*/  STL.64 [R1+0x78], R210 ;  /* 0x000078d201007387 */ /* 0x0005e80000100a00 */
[----:B------:R3:W-:Y:S01]  /*19c0*/  STL.64 [R1+0x70], R208 ;  /* 0x000070d001007387 */ /* 0x0007e20000100a00 */
[----:B0-----:R-:W-:-:S02]  /*19d0*/  IMAD.MOV.U32 R214, RZ, RZ, R5 ;  /* 0x000000ffffd67224 */ /* 0x001fc400078e0005 */
[----:B------:R-:W-:Y:S01]  /*19e0*/  IMAD.MOV.U32 R215, RZ, RZ, R4 ;  /* 0x000000ffffd77224 */ /* 0x000fe200078e0004 */
[----:B------:R0:W-:Y:S01]  /*19f0*/  STL.64 [R1+0x68], R206 ;  /* 0x000068ce01007387 */ /* 0x0001e20000100a00 */
[----:B-1----:R-:W-:Y:S02]  /*1a00*/  IMAD.MOV.U32 R212, RZ, RZ, R7 ;  /* 0x000000ffffd47224 */ /* 0x002fe400078e0007 */
[----:B------:R-:W-:Y:S01]  /*1a10*/  IMAD.MOV.U32 R213, RZ, RZ, R6 ;  /* 0x000000ffffd57224 */ /* 0x000fe200078e0006 */
[----:B------:R1:W-:Y:S01]  /*1a20*/  STL.64 [R1+0x60], R204 ;  /* 0x000060cc01007387 */ /* 0x0003e20000100a00 */
[----:B--2---:R-:W-:Y:S02]  /*1a30*/  IMAD.MOV.U32 R210, RZ, RZ, R9 ;  /* 0x000000ffffd27224 */ /* 0x004fe400078e0009 */
[----:B------:R-:W-:Y:S01]  /*1a40*/  IMAD.MOV.U32 R211, RZ, RZ, R8 ;  /* 0x000000ffffd37224 */ /* 0x000fe200078e0008 */
[----:B------:R2:W-:Y:S01]  /*1a50*/  STL.64 [R1+0x58], R202 ;  /* 0x000058ca01007387 */ /* 0x0005e20000100a00 */
[----:B---3--:R-:W-:-:S02]  /*1a60*/  IMAD.MOV.U32 R208, RZ, RZ, R11 ;  /* 0x000000ffffd07224 */ /* 0x008fc400078e000b */
[----:B------:R-:W-:Y:S01]  /*1a70*/  IMAD.MOV.U32 R209, RZ, RZ, R10 ;  /* 0x000000ffffd17224 */ /* 0x000fe200078e000a */
[----:B------:R3:W-:Y:S01]  /*1a80*/  STL.64 [R1+0x50], R200 ;  /* 0x000050c801007387 */ /* 0x0007e20000100a00 */
[----:B0-----:R-:W-:Y:S02]  /*1a90*/  IMAD.MOV.U32 R206, RZ, RZ, R13 ;  /* 0x000000ffffce7224 */ /* 0x001fe400078e000d */
[----:B------:R-:W-:Y:S02]  /*1aa0*/  IMAD.MOV.U32 R207, RZ, RZ, R12 ;  /* 0x000000ffffcf7224 */ /* 0x000fe400078e000c */
[----:B-1----:R-:W-:Y:S02]  /*1ab0*/  IMAD.MOV.U32 R204, RZ, RZ, R15 ;  /* 0x000000ffffcc7224 */ /* 0x002fe400078e000f */
[----:B------:R-:W-:Y:S02]  /*1ac0*/  IMAD.MOV.U32 R205, RZ, RZ, R14 ;  /* 0x000000ffffcd7224 */ /* 0x000fe400078e000e */
[----:B--2---:R-:W-:-:S02]  /*1ad0*/  IMAD.MOV.U32 R202, RZ, RZ, R19 ;  /* 0x000000ffffca7224 */ /* 0x004fc400078e0013 */
[----:B------:R-:W-:Y:S02]  /*1ae0*/  IMAD.MOV.U32 R203, RZ, RZ, R18 ;  /* 0x000000ffffcb7224 */ /* 0x000fe400078e0012 */
[----:B---3--:R-:W-:Y:S02]  /*1af0*/  IMAD.MOV.U32 R200, RZ, RZ, R21 ;  /* 0x000000ffffc87224 */ /* 0x008fe400078e0015 */
[----:B------:R-:W-:Y:S01]  /*1b00*/  IMAD.MOV.U32 R201, RZ, RZ, R20 ;  /* 0x000000ffffc97224 */ /* 0x000fe200078e0014 */
[----:B------:R-:W-:Y:S02]  /*1b10*/  WARPGROUP.DEPBAR.LE gsb0, 0x0 ;  /* 0x00008000000079c5 */ /* 0x000fe40000010000 */
[----:B------:R-:W-:-:S06]  /*1b20*/  WARPGROUP.ARRIVE ;  /* 0x00000000000079c5 */ /* 0x000fcc0000000000 */
[----:B------:R-:W-:Y:S01]  /*1b30*/  IGMMA.64x32x32.S8.S8 R136, gdesc[UR8], RZ, !UPT, gsb0 ;  /* 0x01200000088879f1 */ /* 0x000fe2000c0410ff */
[----:B------:R-:W-:Y:S01]  /*1b40*/  UMOV UR8, UR28 ;  /* 0x0000001c00087c82 */ /* 0x000fe20008000000 */
[----:B------:R-:W-:Y:S01]  /*1b50*/  UMOV UR9, UR29 ;  /* 0x0000001d00097c82 */ /* 0x000fe20008000000 */
        /* <DEDUP_REMOVED lines=13> */
[----:B------:R-:W-:Y:S01]  /*1c30*/  UIADD3 UR26, UR49, 0x102, URZ ;  /* 0x00000102311a7890 */ /* 0x000fe2000fffe03f */
[----:B------:R-:W-:Y:S01]  /*1c40*/  UMOV UR24, UR4 ;  /* 0x0000000400187c82 */ /* 0x000fe20008000000 */
[----:B------:R-:W-:Y:S01]  /*1c50*/  UMOV UR25, UR5 ;  /* 0x0000000500197c82 */ /* 0x000fe20008000000 */
[----:B------:R-:W-:Y:S02]  /*1c60*/  WARPGROUP.DEPBAR.LE gsb0, 0x0 ;  /* 0x00008000000079c5 */ /* 0x000fe40000010000 */
[----:B------:R-:W-:-:S06]  /*1c70*/  WARPGROUP.ARRIVE ;  /* 0x00000000000079c5 */ /* 0x000fcc0000000000 */
[----:B------:R-:W-:Y:S01]  /*1c80*/  IGMMA.64x32x32.S8.S8 R24, gdesc[UR28], RZ, !UPT, gsb0 ;  /* 0x012000001c1879f1 */ /* 0x000fe2000c0410ff */
[----:B------:R-:W-:Y:S01]  /*1c90*/  UMOV UR30, UR6 ;  /* 0x00000006001e7c82 */ /* 0x000fe20008000000 */
[----:B------:R-:W-:Y:S01]  /*1ca0*/  UMOV UR31, UR7 ;  /* 0x00000007001f7c82 */ /* 0x000fe20008000000 */
[----:B------:R-:W-:Y:S01]  /*1cb0*/  UMOV UR7, 0x80000020 ;  /* 0x8000002000077882 */ /* 0x000fe20000000000 */
[----:B------:R-:W-:Y:S02]  /*1cc0*/  WARPGROUP.DEPBAR.LE gsb0, 0x0 ;  /* 0x00008000000079c5 */ /* 0x000fe40000010000 */
[----:B------:R-:W-:-:S06]  /*1cd0*/  WARPGROUP.ARRIVE ;  /* 0x00000000000079c5 */ /* 0x000fcc0000000000 */
[----:B------:R-:W-:Y:S01]  /*1ce0*/  IGMMA.64x32x32.S8.S8 R56, gdesc[UR32], RZ, !UPT, gsb0 ;  /* 0x01200000203879f1 */ /* 0x000fe2000c0410ff */
[----:B------:R-:W-:Y:S01]  /*1cf0*/  UMOV UR27, 0x80000020 ;  /* 0x80000020001b7882 */ /* 0x000fe20000000000 */
        /* <DEDUP_REMOVED lines=11> */
[----:B------:R-:W-:Y:S01]  /*1db0*/  UIADD3 UR10, UR49, 0x2, URZ ;  /* 0x00000002310a7890 */ /* 0x000fe2000fffe03f */
[----:B------:R-:W-:Y:S01]  /*1dc0*/  UMOV UR19, 0x80000020 ;  /* 0x8000002000137882 */ /* 0x000fe20000000000 */
[----:B------:R-:W-:Y:S01]  /*1dd0*/  UMOV UR8, UR4 ;  /* 0x0000000400087c82 */ /* 0x000fe20008000000 */
[----:B------:R-:W-:-:S04]  /*1de0*/  UMOV UR9, UR5 ;  /* 0x0000000500097c82 */ /* 0x000fc80008000000 */
[----:B------:R-:W-:Y:S01]  /*1df0*/  UMOV UR6, UR10 ;  /* 0x0000000a00067c82 */ /* 0x000fe20008000000 */
[----:B------:R-:W-:Y:S02]  /*1e00*/  WARPGROUP.DEPBAR.LE gsb0, 0x0 ;  /* 0x00008000000079c5 */ /* 0x000fe40000010000 */
[----:B------:R-:W-:-:S06]  /*1e10*/  WARPGROUP.ARRIVE ;  /* 0x00000000000079c5 */ /* 0x000fcc0000000000 */
[----:B------:R-:W-:Y:S03]  /*1e20*/  IGMMA.64x32x32.S8.S8 R152, gdesc[UR12], RZ, !UPT, gsb0 ;  /* 0x012000000c9879f1 */ /* 0x000fe6000c0410ff */
        /* <DEDUP_REMOVED lines=8> */
[----:B------:R-:W-:Y:S03]  /*1eb0*/  IGMMA.64x32x32.S8.S8 R200, gdesc[UR4], R200, gsb0 ;  /* 0x0120000004c879f1 */ /* 0x000fe600080410c8 */
[----:B------:R-:W-:Y:S02]  /*1ec0*/  WARPGROUP.DEPBAR.LE gsb0, 0x0 ;  /* 0x00008000000079c5 */ /* 0x000fe40000010000 */
[----:B------:R-:W-:Y:S04]  /*1ed0*/  STL.64 [R1], R200 ;  /* 0x000000c801007387 */ /* 0x000fe80000100a00 */
[----:B------:R-:W-:Y:S04]  /*1ee0*/  STL.64 [R1+0x8], R202 ;  /* 0x000008ca01007387 */ /* 0x000fe80000100a00 */
[----:B------:R-:W-:Y:S04]  /*1ef0*/  STL.64 [R1+0x10], R204 ;  /* 0x000010cc01007387 */ /* 0x000fe80000100a00 */
[----:B------:R-:W-:Y:S04]  /*1f00*/  STL.64 [R1+0x18], R206 ;  /* 0x000018ce01007387 */ /* 0x000fe80000100a00 */
[----:B------:R-:W-:Y:S04]  /*1f10*/  STL.64 [R1+0x20], R208 ;  /* 0x000020d001007387 */ /* 0x000fe80000100a00 */
[----:B------:R-:W-:Y:S04]  /*1f20*/  STL.64 [R1+0x28], R210 ;  /* 0x000028d201007387 */ /* 0x000fe80000100a00 */
[----:B------:R-:W-:Y:S04]  /*1f30*/  STL.64 [R1+0x30], R212 ;  /* 0x000030d401007387 */ /* 0x000fe80000100a00 */
[----:B------:R0:W-:Y:S04]  /*1f40*/  STL.64 [R1+0x38], R214 ;  /* 0x000038d601007387 */ /* 0x0001e80000100a00 */
[----:B0-----:R-:W2:Y:S04]  /*1f50*/  LDL.LU.64 R214, [R1+0x88] ;  /* 0x0000880001d67983 */ /* 0x001ea80000300a00 */
[----:B------:R-:W2:Y:S04]  /*1f60*/  LDL.LU.64 R212, [R1+0x80] ;  /* 0x0000800001d47983 */ /* 0x000ea80000300a00 */
[----:B------:R-:W2:Y:S04]  /*1f70*/  LDL.LU.64 R210, [R1+0x78] ;  /* 0x0000780001d27983 */ /* 0x000ea80000300a00 */
[----:B------:R-:W2:Y:S04]  /*1f80*/  LDL.LU.64 R208, [R1+0x70] ;  /* 0x0000700001d07983 */ /* 0x000ea80000300a00 */
[----:B------:R-:W2:Y:S04]  /*1f90*/  LDL.LU.64 R206, [R1+0x68] ;  /* 0x0000680001ce7983 */ /* 0x000ea80000300a00 */
[----:B------:R-:W2:Y:S04]  /*1fa0*/  LDL.LU.64 R204, [R1+0x60] ;  /* 0x0000600001cc7983 */ /* 0x000ea80000300a00 */
[----:B------:R-:W2:Y:S04]  /*1fb0*/  LDL.LU.64 R202, [R1+0x58] ;  /* 0x0000580001ca7983 */ /* 0x000ea80000300a00 */
[----:B------:R-:W2:Y:S01]  /*1fc0*/  LDL.LU.64 R200, [R1+0x50] ;  /* 0x0000500001c87983 */ /* 0x000ea20000300a00 */
[----:B------:R-:W-:Y:S01]  /*1fd0*/  UIADD3 UR10, UR49, 0x182, URZ ;  /* 0x00000182310a7890 */ /* 0x000fe2000fffe03f */
[----:B------:R-:W-:Y:S01]  /*1fe0*/  UMOV UR11, 0x80000020 ;  /* 0x80000020000b7882 */ /* 0x000fe20000000000 */
[----:B------:R-:W-:Y:S01]  /*1ff0*/  UIADD3 UR34, UR49, 0x202, URZ ;  /* 0x0000020231227890 */ /* 0x000fe2000fffe03f */
[----:B------:R-:W-:Y:S01]  /*2000*/  UMOV UR35, 0x80000020 ;  /* 0x8000002000237882 */ /* 0x000fe20000000000 */
[----:B------:R-:W-:Y:S01]  /*2010*/  UIADD3 UR14, UR49, 0x282, URZ ;  /* 0x00000282310e7890 */ /* 0x000fe2000fffe03f */
[----:B------:R-:W-:Y:S01]  /*2020*/  UMOV UR12, UR4 ;  /* 0x00000004000c7c82 */ /* 0x000fe20008000000 */
[----:B------:R-:W-:Y:S01]  /*2030*/  UMOV UR13, UR5 ;  /* 0x00000005000d7c82 */ /* 0x000fe20008000000 */
[----:B------:R-:W-:Y:S01]  /*2040*/  UMOV UR15, 0x80000020 ;  /* 0x80000020000f7882 */ /* 0x000fe20000000000 */
[----:B------:R-:W-:Y:S01]  /*2050*/  UIADD3 UR22, UR49, 0x302, URZ ;  /* 0x0000030231167890 */ /* 0x000fe2000fffe03f */
[----:B------:R-:W-:Y:S01]  /*2060*/  UMOV UR20, UR4 ;  /* 0x0000000400147c82 */ /* 0x000fe20008000000 */
[----:B------:R-:W-:Y:S01]  /*2070*/  UMOV UR21, UR5 ;  /* 0x0000000500157c82 */ /* 0x000fe20008000000 */
[----:B------:R-:W-:Y:S01]  /*2080*/  UMOV UR23, 0x80000020 ;  /* 0x8000002000177882 */ /* 0x000fe20000000000 */
[----:B------:R-:W-:Y:S01]  /*2090*/  UIADD3 UR48, UR48, 0x202, URZ ;  /* 0x0000020230307890 */ /* 0x000fe2000fffe03f */
[----:B--2---:R-:W-:-:S06]  /*20a0*/  WARPGROUP.ARRIVE ;  /* 0x00000000000079c5 */ /* 0x004fcc0000000000 */
[----:B------:R-:W-:Y:S03]  /*20b0*/  IGMMA.64x32x32.S8.S8 R200, gdesc[UR16], R200, gsb0 ;  /* 0x0120000010c879f1 */ /* 0x000fe600080410c8 */
[----:B------:R-:W-:Y:S02]  /*20c0*/  WARPGROUP.DEPBAR.LE gsb0, 0x0 ;  /* 0x00008000000079c5 */ /* 0x000fe40000010000 */
[----:B------:R-:W-:-:S06]  /*20d0*/  WARPGROUP.ARRIVE ;  /* 0x00000000000079c5 */ /* 0x000fcc0000000000 */
        /* <DEDUP_REMOVED lines=12> */
[----:B------:R-:W-:Y:S01]  /*21a0*/  IGMMA.64x32x32.S8.S8 R40, gdesc[UR20], R40, gsb0 ;  /* 0x01200000142879f1 */ /* 0x000fe20008041028 */
[----:B------:R-:W-:Y:S01]  /*21b0*/  UMOV UR20, UR48 ;  /* 0x0000003000147c82 */ /* 0x000fe20008000000 */
[----:B------:R-:W-:Y:S01]  /*21c0*/  UMOV UR21, 0x80000020 ;  /* 0x8000002000157882 */ /* 0x000fe20000000000 */
[----:B------:R-:W-:Y:S01]  /*21d0*/  UMOV UR12, UR20 ;  /* 0x00000014000c7c82 */ /* 0x000fe20008000000 */
        /* <DEDUP_REMOVED lines=11> */
[----:B------:R-:W-:-:S02]  /*2290*/  WARPGROUP.DEPBAR.LE gsb0, 0x0 ;  /* 0x00008000000079c5 */ /* 0x000fc40000010000 */
        /* <DEDUP_REMOVED lines=21> */
[----:B------:R-:W-:Y:S05]  /*23f0*/  @!P1 BRA `(.L_x_18) ;  /* 0x0000001000909947 */ /* 0x000fea0003800000 */
[----:B------:R-:W-:Y:S02]  /*2400*/  UIADD3 UR33, UR37, 0x1, URZ ;  /* 0x0000000125217890 */ /* 0x000fe4000fffe03f */
[----:B------:R-:W-:Y:S02]  /*2410*/  UMOV UR32, UR37 ;  /* 0x0000002500207c82 */ /* 0x000fe40008000000 */
[----:B------:R-:W-:-:S04]  /*2420*/  UISETP.NE.AND UP0, UPT, UR33, 0x7, UPT ;  /* 0x000000072100788c */ /* 0x000fc8000bf05270 */
[----:B------:R-:W-:Y:S02]  /*2430*/  USEL UR4, URZ, 0x1, UP0 ;  /* 0x000000013f047887 */ /* 0x000fe40008000000 */
[----:B------:R-:W-:Y:S02]  /*2440*/  USEL UR33, UR33, URZ, UP0 ;  /* 0x0000003f21217287 */ /* 0x000fe40008000000 */
[----:B------:R-:W-:-:S06]  /*2450*/  ULOP3.LUT UR4, UR36, UR4, URZ, 0x3c, !UPT ;  /* 0x0000000424047292 */ /* 0x000fcc000f8e3c3f */
[----:B------:R-:W-:-:S07]  /*2460*/  IMAD.U32 R5, RZ, RZ, UR4 ;  /* 0x00000004ff057e24 */ /* 0x000fce000f8e00ff */
.L_x_25:
[----:B0-----:R-:W-:Y:S05]  /*2470*/  @!P0 BRA `(.L_x_19) ;  /* 0x0000000000048947 */ /* 0x001fea0003800000 */
[----:B------:R-:W-:Y:S01]  /*2480*/  BPT.TRAP 0x1 ;  /* 0x000000040000795c */ /* 0x000fe20000300000 */
.L_x_19:
[----:B------:R-:W0:Y:S01]  /*2490*/  S2UR UR5, SR_CgaCtaId ;  /* 0x00000000000579c3 */ /* 0x000e220000008800 */
[----:B------:R-:W-:Y:S01]  /*24a0*/  UMOV UR4, 0x400 ;  /* 0x0000040000047882 */ /* 0x000fe20000000000 */
[----:B------:R-:W-:Y:S01]  /*24b0*/  IMAD.U32 R7, RZ, RZ, UR33 ;  /* 0x00000021ff077e24 */ /* 0x000fe2000f8e00ff */
[----:B------:R-:W-:Y:S01]  /*24c0*/  SHF.L.U32 R4, R5, 0x1f, RZ ;  /* 0x0000001f05047819 */ /* 0x000fe200000006ff */
[----:B0-----:R-:W-:-:S06]  /*24d0*/  ULEA UR4, UR5, UR4, 0x18 ;  /* 0x0000000405047291 */ /* 0x001fcc000f8ec03f */
[----:B------:R-:W-:-:S04]  /*24e0*/  IMAD.U32 R0, RZ, RZ, UR4 ;  /* 0x00000004ff007e24 */ /* 0x000fc8000f8e00ff */
[----:B------:R-:W-:-:S04]  /*24f0*/  IMAD R7, R7, 0x8, R0 ;  /* 0x0000000807077824 */ /* 0x000fc800078e0200 */
[----:B------:R0:W1:Y:S01]  /*2500*/  SYNCS.PHASECHK.TRANS64.TRYWAIT P1, [R7+URZ], R4 ;  /* 0x00000004070075a7 */ /* 0x000062000802017f */
[----:B------:R-:W-:Y:S05]  /*2510*/  @!P0 BRA `(.L_x_20) ;  /* 0x0000000000048947 */ /* 0x000fea0003800000 */
[----:B------:R-:W-:Y:S01]  /*2520*/  BPT.TRAP 0x1 ;  /* 0x000000040000795c */ /* 0x000fe20000300000 */
.L_x_20:
[----:B-1----:R-:W-:Y:S05]  /*2530*/  @P1 BRA `(.L_x_21) ;  /* 0x0000000000081947 */ /* 0x002fea0003800000 */
[----:B------:R-:W1:Y:S02]  /*2540*/  SYNCS.PHASECHK.TRANS64.TRYWAIT P1, [R7+URZ], R4 ;  /* 0x00000004070075a7 */ /* 0x000e64000802017f */
[----:B-1----:R-:W-:Y:S05]  /*2550*/  @!P1 BRA `(.L_x_22) ;  /* 0x000000e400a49947 */ /* 0x002fea0003800000 */
.L_x_21:
[----:B------:R-:W-:Y:S04]  /*2560*/  STL.64 [R1+0xb8], R230 ;  /* 0x0000b8e601007387 */ /* 0x000fe80000100a00 */
[----:B------:R-:W-:Y:S04]  /*2570*/  STL.64 [R1+0xb0], R228 ;  /* 0x0000b0e401007387 */ /* 0x000fe80000100a00 */
[----:B------:R-:W-:Y:S04]  /*2580*/  STL.64 [R1+0xa8], R226 ;  /* 0x0000a8e201007387 */ /* 0x000fe80000100a00 */
[----:B------:R-:W-:Y:S04]  /*2590*/  STL.64 [R1+0xa0], R224 ;  /* 0x0000a0e001007387 */ /* 0x000fe80000100a00 */
[----:B------:R-:W-:Y:S04]  /*25a0*/  STL.64 [R1+0x98], R222 ;  /* 0x000098de01007387 */ /* 0x000fe80000100a00 */
[----:B------:R2:W-:Y:S04]  /*25b0*/  STL.64 [R1+0x90], R220 ;  /* 0x000090dc01007387 */ /* 0x0005e80000100a00 */
[----:B--2---:R-:W2:Y:S04]  /*25c0*/  LDL.LU.64 R220, [R1] ;  /* 0x0000000001dc7983 */ /* 0x004ea80000300a00 */
[----:B------:R-:W2:Y:S04]  /*25d0*/  LDL.LU.64 R222, [R1+0x8] ;  /* 0x0000080001de7983 */ /* 0x000ea80000300a00 */
[----:B------:R-:W2:Y:S04]  /*25e0*/  LDL.LU.64 R224, [R1+0x10] ;  /* 0x0000100001e07983 */ /* 0x000ea80000300a00 */
[----:B------:R-:W2:Y:S04]  /*25f0*/  LDL.LU.64 R226, [R1+0x18] ;  /* 0x0000180001e27983 */ /* 0x000ea80000300a00 */
[----:B------:R-:W2:Y:S04]  /*2600*/  LDL.LU.64 R228, [R1+0x20] ;  /* 0x0000200001e47983 */ /* 0x000ea80000300a00 */
[----:B------:R-:W2:Y:S04]  /*2610*/  LDL.LU.64 R230, [R1+0x28] ;  /* 0x0000280001e67983 */ /* 0x000ea80000300a00 */
[----:B------:R-:W2:Y:S04]  /*2620*/  LDL.LU.64 R232, [R1+0x30] ;  /* 0x0000300001e87983 */ /* 0x000ea80000300a00 */
[----:B------:R-:W2:Y:S01]  /*2630*/  LDL.LU.64 R234, [R1+0x38] ;  /* 0x0000380001ea7983 */ /* 0x000ea20000300a00 */
[----:B------:R-:W-:-:S02]  /*2640*/  ULEA UR34, UR33, UR41, 0xa ;  /* 0x0000002921227291 */ /* 0x000fc4000f8e503f */
[----:B------:R-:W-:Y:S01]  /*2650*/  UIMAD UR35, UR33, 0x380, UR45 ;  /* 0x00000380212378a4 */ /* 0x000fe2000f8e022d */
[----:B------:R-:W-:Y:S01]  /*2660*/  UMOV UR5, 0x80000020 ;  /* 0x8000002000057882 */ /* 0x000fe20000000000 */
[----:B------:R-:W-:Y:S02]  /*2670*/  UMOV UR7, 0x80000020 ;  /* 0x8000002000077882 */ /* 0x000fe40000000000 */
[----:B------:R-:W-:Y:S01]  /*2680*/  UIADD3 UR10, UR35, 0x80, URZ ;  /* 0x00000080230a7890 */ /* 0x000fe2000fffe03f */
[----:B------:R-:W-:Y:S02]  /*2690*/  UMOV UR4, UR34 ;  /* 0x0000002200047c82 */ /* 0x000fe40008000000 */
[----:B------:R-:W-:Y:S01]  /*26a0*/  UMOV UR6, UR35 ;  /* 0x0000002300067c82 */ /* 0x000fe20008000000 */
        /* <DEDUP_REMOVED lines=15> */
[----:B--2---:R-:W-:-:S06]  /*27a0*/  WARPGROUP.ARRIVE ;  /* 0x00000000000079c5 */ /* 0x004fcc0000000000 */
[----:B------:R-:W-:Y:S03]  /*27b0*/  IGMMA.64x32x32.S8.S8 R220, gdesc[UR4], R220, gsb0 ;  /* 0x0120000004dc79f1 */ /* 0x000fe600080410dc */
[----:B------:R-:W-:Y:S02]  /*27c0*/  WARPGROUP.DEPBAR.LE gsb0, 0x0 ;  /* 0x00008000000079c5 */ /* 0x000fe40000010000 */
[----:B------:R-:W-:Y:S01]  /*27d0*/  WARPGROUP.ARRIVE ;  /* 0x00000000000079c5 */ /* 0x000fe20000000000 */
[----:B------:R-:W-:Y:S01]  /*27e0*/  UIADD3 UR26, UR35, 0x280, URZ ;  /* 0x00000280231a7890 */ /* 0x000fe2000fffe03f */
[----:B------:R-:W-:Y:S01]  /*27f0*/  IMAD.MOV.U32 R10, RZ, RZ, R230 ;  /* 0x000000ffff0a7224 */ /* 0x000fe200078e00e6 */
[----:B------:R-:W-:Y:S01]  /*2800*/  UMOV UR24, UR4 ;  /* 0x0000000400187c82 */ /* 0x000fe20008000000 */
[----:B------:R-:W-:Y:S01]  /*2810*/  UMOV UR25, UR5 ;  /* 0x0000000500197c82 */ /* 0x000fe20008000000 */
[----:B------:R-:W-:Y:S01]  /*2820*/  UMOV UR27, 0x80000020 ;  /* 0x80000020001b7882 */ /* 0x000fe20000000000 */
[----:B------:R-:W-:Y:S01]  /*2830*/  IGMMA.64x32x32.S8.S8 R200, gdesc[UR8], R200, gsb0 ;  /* 0x0120000008c879f1 */ /* 0x000fe200080410c8 */
[----:B------:R-:W-:Y:S01]  /*2840*/  UIADD3 UR30, UR35, 0x300, URZ ;  /* 0x00000300231e7890 */ /* 0x000fe2000fffe03f */
[----:B------:R-:W-:Y:S01]  /*2850*/  IMAD.MOV.U32 R9, RZ, RZ, R231 ;  /* 0x000000ffff097224 */ /* 0x000fe200078e00e7 */
[----:B------:R-:W-:Y:S01]  /*2860*/  UMOV UR28, UR4 ;  /* 0x00000004001c7c82 */ /* 0x000fe20008000000 */
[----:B------:R-:W-:Y:S01]  /*2870*/  UMOV UR29, UR5 ;  /* 0x00000005001d7c82 */ /* 0x000fe20008000000 */
[----:B------:R-:W-:Y:S01]  /*2880*/  UMOV UR31, 0x80000020 ;  /* 0x80000020001f7882 */ /* 0x000fe20000000000 */
[----:B------:R-:W-:Y:S01]  /*2890*/  UIADD3 UR8, UR34, 0x200, URZ ;  /* 0x0000020022087890 */ /* 0x000fe2000fffe03f */
[----:B------:R-:W-:Y:S01]  /*28a0*/  IMAD.MOV.U32 R12, RZ, RZ, R228 ;  /* 0x000000ffff0c7224 */ /* 0x000fe200078e00e4 */
[----:B------:R-:W2:Y:S01]  /*28b0*/  LDL.LU.64 R230, [R1+0xb8] ;  /* 0x0000b80001e67983 */ /* 0x000ea20000300a00 */
[----:B------:R-:W-:-:S02]  /*28c0*/  IMAD.MOV.U32 R11, RZ, RZ, R229 ;  /* 0x000000ffff0b7224 */ /* 0x000fc400078e00e5 */
[----:B------:R-:W-:Y:S01]  /*28d0*/  IMAD.MOV.U32 R14, RZ, RZ, R226 ;  /* 0x000000ffff0e7224 */ /* 0x000fe200078e00e2 */
[----:B------:R-:W2:Y:S01]  /*28e0*/  LDL.LU.64 R228, [R1+0xb0] ;  /* 0x0000b00001e47983 */ /* 0x000ea20000300a00 */
[----:B------:R-:W-:Y:S02]  /*28f0*/  IMAD.MOV.U32 R13, RZ, RZ, R227 ;  /* 0x000000ffff0d7224 */ /* 0x000fe400078e00e3 */
[----:B------:R-:W-:Y:S01]  /*2900*/  IMAD.MOV.U32 R18, RZ, RZ, R224 ;  /* 0x000000ffff127224 */ /* 0x000fe200078e00e0 */
[----:B------:R-:W2:Y:S01]  /*2910*/  LDL.LU.64 R226, [R1+0xa8] ;  /* 0x0000a80001e27983 */ /* 0x000ea20000300a00 */
[----:B------:R-:W-:Y:S02]  /*2920*/  IMAD.MOV.U32 R15, RZ, RZ, R225 ;  /* 0x000000ffff0f7224 */ /* 0x000fe400078e00e1 */
        /* <DEDUP_REMOVED lines=8> */
[----:B01----:R-:W-:Y:S02]  /*29b0*/  IMAD.MOV.U32 R7, RZ, RZ, R233 ;  /* 0x000000ffff077224 */ /* 0x003fe400078e00e9 */
[----:B------:R-:W-:Y:S02]  /*29c0*/  IMAD.MOV.U32 R6, RZ, RZ, R234 ;  /* 0x000000ffff067224 */ /* 0x000fe400078e00ea */
[----:B------:R-:W-:Y:S01]  /*29d0*/  IMAD.MOV.U32 R4, RZ, RZ, R235 ;  /* 0x000000ffff047224 */ /* 0x000fe200078e00eb */
        /* <DEDUP_REMOVED lines=17> */
[----:B------:R-:W-:Y:S02]  /*2af0*/  WARPGROUP.DEPBAR.LE gsb0, 0x0 ;  /* 0x00008000000079c5 */ /* 0x000fe40000010000 */
[----:B------:R-:W-:-:S06]  /*2b00*/  WARPGROUP.ARRIVE ;  /* 0x00000000000079c5 */ /* 0x000fcc0000000000 */
[----:B------:R-:W-:Y:S01]  /*2b10*/  IGMMA.64x32x32.S8.S8 R24, gdesc[UR28], R24, gsb0 ;  /* 0x012000001c1879f1 */ /* 0x000fe20008041018 */
[----:B------:R-:W-:Y:S01]  /*2b20*/  UMOV UR24, UR28 ;  /* 0x0000001c00187c82 */ /* 0x000fe20008000000 */
[----:B------:R-:W-:Y:S01]  /*2b30*/  UMOV UR25, UR29 ;  /* 0x0000001d00197c82 */ /* 0x000fe20008000000 */
        /* <DEDUP_REMOVED lines=25> */
[----:B------:R-:W-:Y:S01]  /*2cd0*/  STL.64 [R1+0x88], R214 ;  /* 0x000088d601007387 */ /* 0x000fe20000100a00 */
[----:B------:R-:W-:Y:S02]  /*2ce0*/  WARPGROUP.DEPBAR.LE gsb0, 0x0 ;  /* 0x00008000000079c5 */ /* 0x000fe40000010000 */
[----:B--2---:R-:W-:-:S06]  /*2cf0*/  WARPGROUP.ARRIVE ;  /* 0x00000000000079c5 */ /* 0x004fcc0000000000 */
[----:B------:R-:W-:Y:S01]  /*2d00*/  IGMMA.64x32x32.S8.S8 R216, gdesc[UR28], R216, gsb0 ;  /* 0x012000001cd879f1 */ /* 0x000fe200080410d8 */
[----:B------:R0:W-:Y:S04]  /*2d10*/  STL.64 [R1+0x80], R212 ;  /* 0x000080d401007387 */ /* 0x0001e80000100a00 */
[----:B------:R1:W-:Y:S04]  /*2d20*/  STL.64 [R1+0x78], R210 ;  /* 0x000078d201007387 */ /* 0x0003e80000100a00 */
[----:B------:R2:W-:Y:S04]  /*2d30*/  STL.64 [R1+0x70], R208 ;  /* 0x000070d001007387 */ /* 0x0005e80000100a00 */
[----:B------:R3:W-:Y:S01]  /*2d40*/  STL.64 [R1+0x68], R206 ;  /* 0x000068ce01007387 */ /* 0x0007e20000100a00 */
[----:B0-----:R-:W-:-:S03]  /*2d50*/  IMAD.MOV.U32 R212, RZ, RZ, R8 ;  /* 0x000000ffffd47224 */ /* 0x001fc600078e0008 */
[----:B------:R0:W-:Y:S01]  /*2d60*/  STL.64 [R1+0x60], R204 ;  /* 0x000060cc01007387 */ /* 0x0001e20000100a00 */
[----:B-1----:R-:W-:-:S03]  /*2d70*/  IMAD.MOV.U32 R210, RZ, RZ, R10 ;  /* 0x000000ffffd27224 */ /* 0x002fc600078e000a */
[----:B------:R1:W-:Y:S01]  /*2d80*/  STL.64 [R1+0x58], R202 ;  /* 0x000058ca01007387 */ /* 0x0003e20000100a00 */
[----:B--2---:R-:W-:Y:S02]  /*2d90*/  IMAD.MOV.U32 R208, RZ, RZ, R12 ;  /* 0x000000ffffd07224 */ /* 0x004fe400078e000c */
[----:B------:R-:W-:Y:S01]  /*2da0*/  IMAD.MOV.U32 R209, RZ, RZ, R11 ;  /* 0x000000ffffd17224 */ /* 0x000fe200078e000b */
[----:B------:R2:W-:Y:S01]  /*2db0*/  STL.64 [R1+0x50], R200 ;  /* 0x000050c801007387 */ /* 0x0005e20000100a00 */
[----:B---3--:R-:W-:Y:S02]  /*2dc0*/  IMAD.MOV.U32 R206, RZ, RZ, R14 ;  /* 0x000000ffffce7224 */ /* 0x008fe400078e000e */
[----:B------:R-:W-:Y:S02]  /*2dd0*/  IMAD.MOV.U32 R207, RZ, RZ, R13 ;  /* 0x000000ffffcf7224 */ /* 0x000fe400078e000d */
[----:B0-----:R-:W-:Y:S02]  /*2de0*/  IMAD.MOV.U32 R204, RZ, RZ, R18 ;  /* 0x000000ffffcc7224 */ /* 0x001fe400078e0012 */
[----:B------:R-:W-:-:S02]  /*2df0*/  IMAD.MOV.U32 R205, RZ, RZ, R15 ;  /* 0x000000ffffcd7224 */ /* 0x000fc400078e000f */
[----:B-1----:R-:W-:Y:S02]  /*2e00*/  IMAD.MOV.U32 R202, RZ, RZ, R20 ;  /* 0x000000ffffca7224 */ /* 0x002fe400078e0014 */
[----:B------:R-:W-:Y:S02]  /*2e10*/  IMAD.MOV.U32 R203, RZ, RZ, R19 ;  /* 0x000000ffffcb7224 */ /* 0x000fe400078e0013 */
[----:B--2---:R-:W-:Y:S02]  /*2e20*/  IMAD.MOV.U32 R200, RZ, RZ, R22 ;  /* 0x000000ffffc87224 */ /* 0x004fe400078e0016 */
[----:B------:R-:W-:Y:S02]  /*2e30*/  IMAD.MOV.U32 R201, RZ, RZ, R21 ;  /* 0x000000ffffc97224 */ /* 0x000fe400078e0015 */
[----:B------:R-:W-:Y:S02]  /*2e40*/  IMAD.MOV.U32 R211, RZ, RZ, R9 ;  /* 0x000000ffffd37224 */ /* 0x000fe400078e0009 */
[----:B------:R-:W-:-:S02]  /*2e50*/  IMAD.MOV.U32 R213, RZ, RZ, R7 ;  /* 0x000000ffffd57224 */ /* 0x000fc400078e0007 */
[----:B------:R-:W-:Y:S02]  /*2e60*/  IMAD.MOV.U32 R214, RZ, RZ, R6 ;  /* 0x000000ffffd67224 */ /* 0x000fe400078e0006 */
[----:B------:R-:W-:Y:S01]  /*2e70*/  IMAD.MOV.U32 R215, RZ, RZ, R4 ;  /* 0x000000ffffd77224 */ /* 0x000fe200078e0004 */
[----:B------:R-:W-:Y:S02]  /*2e80*/  UIADD3 UR4, UR34, 0x2, URZ ;  /* 0x0000000222047890 */ /* 0x000fe4000fffe03f */
[----:B------:R-:W-:Y:S01]  /*2e90*/  UIADD3 UR6, UR35, 0x2, URZ ;  /* 0x0000000223067890 */ /* 0x000fe2000fffe03f */
[----:B------:R-:W-:Y:S01]  /*2ea0*/  UMOV UR5, 0x80000020 ;  /* 0x8000002000057882 */ /* 0x000fe20000000000 */
[----:B------:R-:W-:Y:S01]  /*2eb0*/  UMOV UR7, 0x80000020 ;  /* 0x8000002000077882 */ /* 0x000fe20000000000 */
        /* <DEDUP_REMOVED lines=54> */
[----:B------:R-:W-:Y:S01]  /*3220*/  UIADD3 UR30, UR35, 0x302, URZ ;  /* 0x00000302231e7890 */ /* 0x000fe2000fffe03f */
[----:B------:R-:W-:Y:S01]  /*3230*/  UMOV UR28, UR4 ;  /* 0x00000004001c7c82 */ /* 0x000fe20008000000 */
[----:B------:R-:W-:Y:S01]  /*3240*/  UMOV UR29, UR5 ;  /* 0x00000005001d7c82 */ /* 0x000fe20008000000 */
[----:B------:R-:W-:Y:S01]  /*3250*/  UMOV UR31, 0x80000020 ;  /* 0x80000020001f7882 */ /* 0x000fe20000000000 */
[----:B------:R-:W-:Y:S02]  /*3260*/  WARPGROUP.DEPBAR.LE gsb0, 0x0 ;  /* 0x00008000000079c5 */ /* 0x000fe40000010000 */
[----:B------:R-:W-:-:S06]  /*3270*/  WARPGROUP.ARRIVE ;  /* 0x00000000000079c5 */ /* 0x000fcc0000000000 */
[----:B------:R-:W-:Y:S01]  /*3280*/  IGMMA.64x32x32.S8.S8 R40, gdesc[UR28], R40, gsb0 ;  /* 0x012000001c2879f1 */ /* 0x000fe20008041028 */
[----:B------:R-:W-:Y:S01]  /*3290*/  UIADD3 UR34, UR34, 0x202, URZ ;  /* 0x0000020222227890 */ /* 0x000fe2000fffe03f */
[----:B------:R-:W-:-:S06]  /*32a0*/  UMOV UR29, 0x80000020 ;  /* 0x80000020001d7882 */ /* 0x000fcc0000000000 */
        /* <DEDUP_REMOVED lines=33> */
[----:B------:R-:W-:Y:S03]  /*34c0*/  IGMMA.64x32x32.S8.S8 R216, gdesc[UR4], R216, gsb0 ;  /* 0x0120000004d879f1 */ /* 0x000fe600080410d8 */
[----:B------:R-:W-:Y:S02]  /*34d0*/  WARPGROUP.DEPBAR.LE gsb0, 0x0 ;  /* 0x00008000000079c5 */ /* 0x000fe40000010000 */
[----:B------:R-:W-:Y:S05]  /*34e0*/  @!P0 BRA `(.L_x_23) ;  /* 0x0000000000048947 */ /* 0x000fea0003800000 */
[----:B------:R-:W-:Y:S01]  /*34f0*/  BPT.TRAP 0x1 ;  /* 0x000000040000795c */ /* 0x000fe20000300000 */
.L_x_23:
[----:B------:R-:W-:Y:S01]  /*3500*/  UISETP.GT.U32.AND UP0, UPT, UR38, 0x1, UPT ;  /* 0x000000012600788c */ /* 0x000fe2000bf04070 */
[----:B------:R-:W-:-:S04]  /*3510*/  IMAD.U32 R7, RZ, RZ, UR32 ;  /* 0x00000020ff077e24 */ /* 0x000fc8000f8e00ff */
[----:B------:R-:W-:Y:S01]  /*3520*/  IMAD R4, R7, 0x8, R0 ;  /* 0x0000000807047824 */ /* 0x000fe200078e0200 */
[----:B------:R-:W-:-:S03]  /*3530*/  PLOP3.LUT P1, PT, PT, PT, UP0, 0x80, 0x0 ;  /* 0x000000000000781c */ /* 0x000fc60003f2f008 */
[----:B------:R-:W-:-:S05]  /*3540*/  VIADD R4, R4, 0x38 ;  /* 0x0000003804047836 */ /* 0x000fca0000000000 */
[----:B------:R-:W-:-:S04]  /*3550*/  PRMT R4, RZ, 0x654, R4 ;  /* 0x00000654ff047816 */ /* 0x000fc80000000004 */
[----:B------:R0:W-:Y:S01]  /*3560*/  SYNCS.ARRIVE.TRANS64.RED.A1T0 RZ, [R4+URZ], RZ ;  /* 0x000000ff04ff79a7 */ /* 0x0001e2000810043f */
[----:B------:R-:W-:Y:S05]  /*3570*/  @P1 BRA `(.L_x_24) ;  /* 0x0000000000041947 */ /* 0x000fea0003800000 */
[----:B------:R-:W-:Y:S01]  /*3580*/  BPT.TRAP 0x1 ;  /* 0x000000040000795c */ /* 0x000fe20000300000 */
.L_x_24:
[----:B------:R-:W-:Y:S01]  /*3590*/  UIADD3 UR33, UR33, 0x1, URZ ;  /* 0x0000000121217890 */ /* 0x000fe2000fffe03f */
[C---:B------:R-:W-:Y:S01]  /*35a0*/  ISETP.GT.AND P1, PT, R3.reuse, 0x1, PT ;  /* 0x000000010300780c */ /* 0x040fe20003f24270 */
[----:B------:R-:W-:Y:S01]  /*35b0*/  UIADD3 UR32, UR32, 0x1, URZ ;  /* 0x0000000120207890 */ /* 0x000fe2000fffe03f */
[----:B------:R-:W-:Y:S01]  /*35c0*/  VIADD R3, R3, 0xffffffff ;  /* 0xffffffff03037836 */ /* 0x000fe20000000000 */
[----:B------:R-:W-:Y:S02]  /*35d0*/  UISETP.NE.AND UP0, UPT, UR33, 0x7, UPT ;  /* 0x000000072100788c */ /* 0x000fe4000bf05270 */
[----:B------:R-:W-:Y:S02]  /*35e0*/  UISETP.NE.AND UP1, UPT, UR32, 0x7, UPT ;  /* 0x000000072000788c */ /* 0x000fe4000bf25270 */
[----:B------:R-:W-:Y:S02]  /*35f0*/  USEL UR4, URZ, 0x1, UP0 ;  /* 0x000000013f047887 */ /* 0x000fe40008000000 */
[----:B------:R-:W-:-:S02]  /*3600*/  USEL UR33, UR33, URZ, UP0 ;  /* 0x0000003f21217287 */ /* 0x000fc40008000000 */
[----:B------:R-:W-:Y:S02]  /*3610*/  USEL UR32, UR32, URZ, UP1 ;  /* 0x0000003f20207287 */ /* 0x000fe40008800000 */
[----:B------:R-:W-:Y:S01]  /*3620*/  LOP3.LUT R5, R5, UR4, RZ, 0x3c, !PT ;  /* 0x0000000405057c12 */ /* 0x000fe2000f8e3cff */
[----:B------:R-:W-:Y:S09]  /*3630*/  @P1 BRA `(.L_x_25) ;  /* 0xffffffec008c1947 */ /* 0x000ff2000383ffff */
.L_x_18:
[----:B------:R-:W1:Y:S02]  /*3640*/  LDC R3, c[0x0][0x28c] ;  /* 0x0000a300ff037b82 */ /* 0x000e640000000800 */
[----:B-1----:R-:W-:-:S13]  /*3650*/  ISETP.GE.AND P1, PT, R3, 0x1, PT ;  /* 0x000000010300780c */ /* 0x002fda0003f26270 */
[----:B------:R-:W-:Y:S05]  /*3660*/  @!P1 BRA `(.L_x_26) ;  /* 0x00000000004c9947 */ /* 0x000fea0003800000 */
[----:B------:R-:W-:Y:S05]  /*3670*/  @!P0 BRA `(.L_x_27) ;  /* 0x0000000000048947 */ /* 0x000fea0003800000 */
[----:B------:R-:W-:Y:S01]  /*3680*/  BPT.TRAP 0x1 ;  /* 0x000000040000795c */ /* 0x000fe20000300000 */
.L_x_27:
[----:B------:R-:W-:-:S04]  /*3690*/  UISETP.LT.AND UP0, UPT, UR40, 0x1, UPT ;  /* 0x000000012800788c */ /* 0x000fc8000bf01270 */
[----:B------:R-:W-:Y:S02]  /*36a0*/  USEL UR6, UR40, 0x1, UP0 ;  /* 0x0000000128067887 */ /* 0x000fe40008000000 */
[----:B------:R-:W-:Y:S02]  /*36b0*/  UISETP.GT.U32.AND UP0, UPT, UR38, 0x1, UPT ;  /* 0x000000012600788c */ /* 0x000fe4000bf04070 */
[----:B------:R-:W-:-:S04]  /*36c0*/  UIADD3 UR6, UR37, UR40, -UR6 ;  /* 0x0000002825067290 */ /* 0x000fc8000fffe806 */
[----:B------:R-:W-:Y:S01]  /*36d0*/  UIMAD.WIDE.U32 UR4, UR6, 0x24924925, URZ ;  /* 0x24924925060478a5 */ /* 0x000fe2000f8e003f */
[----:B------:R-:W-:-:S03]  /*36e0*/  PLOP3.LUT P0, PT, PT, PT, UP0, 0x80, 0x0 ;  /* 0x000000000000781c */ /* 0x000fc60003f0f008 */
[----:B------:R-:W-:-:S04]  /*36f0*/  UIADD3 UR4, UR6, -UR5, URZ ;  /* 0x8000000506047290 */ /* 0x000fc8000fffe03f */
[----:B------:R-:W-:-:S04]  /*3700*/  ULEA.HI UR4, UR4, UR5, URZ, 0x1f ;  /* 0x0000000504047291 */ /* 0x000fc8000f8ff83f */
[----:B------:R-:W-:-:S04]  /*3710*/  USHF.R.U32.HI UR4, URZ, 0x2, UR4 ;  /* 0x000000023f047899 */ /* 0x000fc80008011604 */
[----:B------:R-:W-:-:S06]  /*3720*/  UIMAD UR4, UR4, -0x7, UR6 ;  /* 0xfffffff9040478a4 */ /* 0x000fcc000f8e0206 */
[----:B------:R-:W-:-:S04]  /*3730*/  IMAD.U32 R3, RZ, RZ, UR4 ;  /* 0x00000004ff037e24 */ /* 0x000fc8000f8e00ff */
[----:B------:R-:W-:-:S04]  /*3740*/  IMAD R0, R3, 0x8, R0 ;  /* 0x0000000803007824 */ /* 0x000fc800078e0200 */
[----:B------:R-:W-:-:S05]  /*3750*/  VIADD R0, R0, 0x38 ;  /* 0x0000003800007836 */ /* 0x000fca0000000000 */
[----:B------:R-:W-:-:S04]  /*3760*/  PRMT R0, RZ, 0x654, R0 ;  /* 0x00000654ff007816 */ /* 0x000fc80000000000 */
[----:B------:R1:W-:Y:S01]  /*3770*/  SYNCS.ARRIVE.TRANS64.RED.A1T0 RZ, [R0+URZ], RZ ;  /* 0x000000ff00ff79a7 */ /* 0x0003e2000810043f */
[----:B------:R-:W-:Y:S05]  /*3780*/  @P0 BRA `(.L_x_26) ;  /* 0x0000000000040947 */ /* 0x000fea0003800000 */
[----:B------:R-:W-:Y:S01]  /*3790*/  BPT.TRAP 0x1 ;  /* 0x000000040000795c */ /* 0x000fe20000300000 */
.L_x_26:
[----:B------:R-:W1:Y:S01]  /*37a0*/  S2R R6, SR_TID.X ;  /* 0x0000000000067919 */ /* 0x000e620000002100 */
[----:B------:R-:W-:Y:S02]  /*37b0*/  UIMAD UR43, UR43, 0xe0, URZ ;  /* 0x000000e02b2b78a4 */ /* 0x000fe4000f8e023f */
[----:B------:R-:W-:Y:S01]  /*37c0*/  USHF.R.S32.HI UR10, URZ, 0x1f, UR42 ;  /* 0x0000001f3f0a7899 */ /* 0x000fe2000801142a */
[----:B------:R-:W-:Y:S01]  /*37d0*/  ULDC.64 UR6, c[0x0][0x5d0] ;  /* 0x0001740000067ab9 */ /* 0x000fe20000000a00 */
[----:B------:R-:W-:Y:S02]  /*37e0*/  UIMAD.WIDE UR8, UR44, 0x100, URZ ;  /* 0x000001002c0878a5 */ /* 0x000fe4000f8e023f */
[----:B------:R-:W-:Y:S01]  /*37f0*/  IMAD.U32 R13, RZ, RZ, UR43 ;  /* 0x0000002bff0d7e24 */ /* 0x000fe2000f8e00ff */
[----:B------:R-:W-:Y:S02]  /*3800*/  UIMAD UR4, UR10, UR6, URZ ;  /* 0x000000060a0472a4 */ /* 0x000fe4000f8e023f */
[----:B------:R-:W-:-:S02]  /*3810*/  USHF.L.U32 UR44, UR44, 0x8, URZ ;  /* 0x000000082c2c7899 */ /* 0x000fc4000800063f */
[----:B------:R-:W-:Y:S02]  /*3820*/  UIMAD UR4, UR42, UR7, UR4 ;  /* 0x000000072a0472a4 */ /* 0x000fe4000f8e0204 */
[----:B------:R-:W-:Y:S01]  /*3830*/  UIADD3 UR37, UR40, UR37, URZ ;  /* 0x0000002528257290 */ /* 0x000fe2000fffe03f */
[----:B------:R-:W-:Y:S01]  /*3840*/  ULDC UR7, c[0x0][0x284] ;  /* 0x0000a10000077ab9 */ /* 0x000fe20000000800 */
[----:B------:R-:W-:Y:S02]  /*3850*/  UISETP.GE.U32.AND UP1, UPT, UR40, 0x7, UPT ;  /* 0x000000072800788c */ /* 0x000fe4000bf26070 */
[----:B------:R-:W-:-:S04]  /*3860*/  UISETP.GT.U32.AND UP0, UPT, UR37, 0x6, UPT ;  /* 0x000000062500788c */ /* 0x000fc8000bf04070 */
[----:B------:R-:W-:Y:S01]  /*3870*/  UISETP.LT.U32.AND UP0, UPT, UR40, 0x7, UP0 ;  /* 0x000000072800788c */ /* 0x000fe20008701070 */
[--C-:B-1----:R-:W-:Y:S01]  /*3880*/  SHF.R.U32.HI R0, RZ, 0x2, R6.reuse ;  /* 0x00000002ff007819 */ /* 0x102fe20000011606 */
[C---:B------:R-:W-:Y:S01]  /*3890*/  IMAD.SHL.U32 R12, R6.reuse, 0x2, RZ ;  /* 0x00000002060c7824 */ /* 0x040fe200078e00ff */
[----:B------:R-:W-:Y:S02]  /*38a0*/  LOP3.LUT R3, R6, 0x60, RZ, 0xc0, !PT ;  /* 0x0000006006037812 */ /* 0x000fe400078ec0ff */
[----:B------:R-:W-:Y:S02]  /*38b0*/  SHF.R.U32.HI R234, RZ, 0x7, R6 ;  /* 0x00000007ffea7819 */ /* 0x000fe40000011606 */
[----:B------:R-:W-:Y:S02]  /*38c0*/  LOP3.LUT R0, R0, 0x7, RZ, 0xc0, !PT ;  /* 0x0000000700007812 */ /* 0x000fe400078ec0ff */
[----:B------:R-:W-:Y:S02]  /*38d0*/  SHF.R.U32.HI R3, RZ, 0x1, R3 ;  /* 0x00000001ff037819 */ /* 0x000fe40000011603 */
[----:B------:R-:W-:-:S02]  /*38e0*/  LOP3.LUT R234, R234, 0x1, RZ, 0xc0, !PT ;  /* 0x00000001eaea7812 */ /* 0x000fc400078ec0ff */
[----:B------:R-:W-:Y:S02]  /*38f0*/  IADD3 R5, RZ, -R3, -R0 ;  /* 0x80000003ff057210 */ /* 0x000fe40007ffe800 */
[----:B------:R-:W-:Y:S01]  /*3900*/  LOP3.LUT R12, R13, 0x6, R12, 0xf8, !PT ;  /* 0x000000060d0c7812 */ /* 0x000fe200078ef80c */
[C---:B------:R-:W-:Y:S02]  /*3910*/  IMAD.SHL.U32 R235, R234.reuse, 0x40, RZ ;  /* 0x00000040eaeb7824 */ /* 0x040fe400078e00ff */
[----:B------:R-:W-:Y:S01]  /*3920*/  IMAD R234, R234, -0x40, R5 ;  /* 0xffffffc0eaea7824 */ /* 0x000fe200078e0205 */
[----:B------:R-:W-:Y:S01]  /*3930*/  SHF.R.S32.HI R13, RZ, 0x1f, R12 ;  /* 0x0000001fff0d7819 */ /* 0x000fe2000001140c */
[----:B------:R-:W-:Y:S01]  /*3940*/  IMAD.U32 R5, RZ, RZ, UR6 ;  /* 0x00000006ff057e24 */ /* 0x000fe2000f8e00ff */
[----:B------:R-:W-:Y:S01]  /*3950*/  LOP3.LUT R235, R235, 0x40, R0, 0xe2, !PT ;  /* 0x00000040ebeb7812 */ /* 0x000fe200078ee200 */
[----:B------:R-:W-:Y:S01]  /*3960*/  ULDC UR6, c[0x0][0x288] ;  /* 0x0000a20000067ab9 */ /* 0x000fe20000000800 */
[----:B------:R-:W-:Y:S01]  /*3970*/  LOP3.LUT R0, R6, 0x3, RZ, 0xc0, !PT ;  /* 0x0000000306007812 */ /* 0x000fe200078ec0ff */
[----:B------:R-:W-:Y:S01]  /*3980*/  UISETP.GE.AND UP2, UPT, UR43, UR6, UPT ;  /* 0x000000062b00728c */ /* 0x000fe2000bf46270 */
[----:B0-----:R-:W-:Y:S01]  /*3990*/  IMAD.WIDE.U32 R4, R5, UR42, R12 ;  /* 0x0000002a05047c25 */ /* 0x001fe2000f8e000c */
[----:B------:R-:W-:-:S02]  /*39a0*/  LOP3.LUT R235, R235, UR8, R3, 0xfe, !PT ;  /* 0x00000008ebeb7c12 */ /* 0x000fc4000f8efe03 */
[----:B------:R-:W-:Y:S02]  /*39b0*/  UISETP.GE.OR UP2, UPT, UR44, UR7, UP2 ;  /* 0x000000072c00728c */ /* 0x000fe40009746670 */
[----:B------:R-:W-:Y:S02]  /*39c0*/  IMAD.U32 R3, RZ, RZ, UR7 ;  /* 0x00000007ff037e24 */ /* 0x000fe4000f8e00ff */
[----:B------:R-:W-:Y:S01]  /*39d0*/  VIADD R5, R5, UR4 ;  /* 0x0000000405057c36 */ /* 0x000fe20008000000 */
[----:B------:R-:W-:Y:S02]  /*39e0*/  UIMAD.WIDE.U32 UR4, UR37, 0x24924925, URZ ;  /* 0x24924925250478a5 */ /* 0x000fe4000f8e003f */
[----:B------:R-:W-:Y:S01]  /*39f0*/  IADD3 R234, R3, -UR44, R234 ;  /* 0x8000002c03ea7c10 */ /* 0x000fe2000fffe0ea */
[----:B------:R-:W-:Y:S01]  /*3a00*/  IMAD.MOV.U32 R3, RZ, RZ, -0x2 ;  /* 0xfffffffeff037424 */ /* 0x000fe200078e00ff */
[----:B------:R-:W-:Y:S01]  /*3a10*/  UIADD3 UR4, UR37, -UR5, URZ ;  /* 0x8000000525047290 */ /* 0x000fe2000fffe03f */
[----:B------:R-:W-:Y:S01]  /*3a20*/  PLOP3.LUT P0, PT, PT, PT, UP2, 0x80, 0x0 ;  /* 0x000000000000781c */ /* 0x000fe20003f0f028 */
[----:B------:R-:W-:Y:S01]  /*3a30*/  UMOV UR44, 0xffffffff ;  /* 0xffffffff002c7882 */ /* 0x000fe20000000000 */
[----:B------:R-:W-:Y:S01]  /*3a40*/  IMAD R0, R0, R3, UR6 ;  /* 0x0000000600007e24 */ /* 0x000fe2000f8e0203 */
[----:B------:R-:W-:-:S02]  /*3a50*/  USEL UR6, URZ, 0x1, !UP0 ;  /* 0x000000013f067887 */ /* 0x000fc4000c000000 */
[----:B------:R-:W-:Y:S01]  /*3a60*/  ULEA.HI UR4, UR4, UR5, URZ, 0x1f ;  /* 0x0000000504047291 */ /* 0x000fe2000f8ff83f */
[----:B------:R-:W-:Y:S01]  /*3a70*/  VIADD R0, R0, -UR43 ;  /* 0x8000002b00007c36 */ /* 0x000fe20008000000 */
[----:B------:R-:W-:Y:S02]  /*3a80*/  ULOP3.LUT UR36, UR36, UR6, URZ, 0x3c, !UPT ;  /* 0x0000000624247292 */ /* 0x000fe4000f8e3c3f */
[----:B------:R-:W-:-:S04]  /*3a90*/  USHF.R.U32.HI UR4, URZ, 0x2, UR4 ;  /* 0x000000023f047899 */ /* 0x000fc80008011604 */
[----:B------:R-:W-:Y:S02]  /*3aa0*/  @UP1 ULOP3.LUT UR36, UR36, 0x1, UR4, 0x78, !UPT ;  /* 0x0000000124241892 */ /* 0x000fe4000f8e7804 */
[----:B------:R-:W-:Y:S01]  /*3ab0*/  UIMAD UR37, UR4, -0x7, UR37 ;  /* 0xfffffff9042578a4 */ /* 0x000fe2000f8e0225 */
[----:B------:R-:W-:Y:S11]  /*3ac0*/  @P0 BRA `(.L_x_28) ;  /* 0x000000ac00e00947 */ /* 0x000ff60003800000 */
[----:B------:R-:W0:Y:S01]  /*3ad0*/  LDC.64 R8, c[0x0][0x5c8] ;  /* 0x00017200ff087b82 */ /* 0x000e220000000a00 */
[----:B------:R-:W-:Y:S01]  /*3ae0*/  ULDC.64 UR4, c[0x0][0x5c0] ;  /* 0x0001700000047ab9 */ /* 0x000fe20000000a00 */
[----:B------:R-:W-:Y:S01]  /*3af0*/  BSSY B0, `(.L_x_28) ;  /* 0x0000af5000007945 */ /* 0x000fe20003800000 */
[----:B0-----:R-:W-:Y:S02]  /*3b00*/  IMAD R3, R8, UR9, RZ ;  /* 0x0000000908037c24 */ /* 0x001fe4000f8e02ff */
[----:B------:R-:W-:-:S04]  /*3b10*/  IMAD.WIDE.U32 R4, R235, R8, R4 ;  /* 0x00000008eb047225 */ /* 0x000fc800078e0004 */
[----:B------:R-:W-:Y:S01]  /*3b20*/  IMAD R3, R235, R9, R3 ;  /* 0x00000009eb037224 */ /* 0x000fe200078e0203 */
[----:B------:R-:W-:Y:S01]  /*3b30*/  IADD3 R4, P0, R4, UR4, RZ ;  /* 0x0000000404047c10 */ /* 0x000fe2000ff1e0ff */
[----:B------:R-:W-:Y:S02]  /*3b40*/  IMAD.SHL.U32 R10, R8, 0x8, RZ ;  /* 0x00000008080a7824 */ /* 0x000fe400078e00ff */
[----:B------:R-:W-:-:S05]  /*3b50*/  IMAD.IADD R3, R5, 0x1, R3 ;  /* 0x0000000105037824 */ /* 0x000fca00078e0203 */
[----:B------:R-:W-:Y:S02]  /*3b60*/  IADD3.X R5, R3, UR5, RZ, P0, !PT ;  /* 0x0000000503057c10 */ /* 0x000fe400087fe4ff */
[CC--:B------:R-:W-:Y:S02]  /*3b70*/  LEA R6, P0, R8.reuse, R4.reuse, 0x7 ;  /* 0x0000000408067211 */ /* 0x0c0fe400078038ff */
[C-C-:B------:R-:W-:Y:S02]  /*3b80*/  SHF.L.U64.HI R3, R8.reuse, 0x3, R9.reuse ;  /* 0x0000000308037819 */ /* 0x140fe40000010209 */
[----:B------:R-:W-:Y:S02]  /*3b90*/  LEA.HI.X R7, R8, R5, R9, 0x7, P0 ;  /* 0x0000000508077211 */ /* 0x000fe400000f3c09 */
[----:B-----5:R-:W-:Y:S02]  /*3ba0*/  ISETP.NE.AND P0, PT, R17, RZ, PT ;  /* 0x000000ff1100720c */ /* 0x020fe40003f05270 */
[----:B------:R-:W-:-:S02]  /*3bb0*/  IADD3 R8, P1, R10, R4, RZ ;  /* 0x000000040a087210 */ /* 0x000fc40007f3e0ff */
[----:B------:R-:W-:-:S03]  /*3bc0*/  IADD3 R10, P2, R10, R6, RZ ;  /* 0x000000060a0a7210 */ /* 0x000fc60007f5e0ff */
[C---:B------:R-:W-:Y:S02]  /*3bd0*/  IMAD.X R9, R3.reuse, 0x1, R5, P1 ;  /* 0x0000000103097824 */ /* 0x040fe400008e0605 */
[----:B------:R-:W-:-:S04]  /*3be0*/  IMAD.X R11, R3, 0x1, R7, P2 ;  /* 0x00000001030b7824 */ /* 0x000fc800010e0607 */
[----:B------:R-:W-:Y:S05]  /*3bf0*/  @!P0 BRA `(.L_x_29) ;  /* 0x0000008000c08947 */ /* 0x000fea0003800000 */
[----:B------:R-:W0:Y:S01]  /*3c00*/  LDC.64 R18, c[0x0][0x5b0] ;  /* 0x00016c00ff127b82 */ /* 0x000e220000000a00 */
[----:B------:R-:W-:Y:S01]  /*3c10*/  ULDC.64 UR6, c[0x0][0x5b8] ;  /* 0x00016e0000067ab9 */ /* 0x000fe20000000a00 */
[----:B------:R-:W-:Y:S01]  /*3c20*/  ISETP.GE.AND P3, PT, R234, 0x1, PT ;  /* 0x00000001ea00780c */ /* 0x000fe20003f66270 */
[----:B------:R-:W-:Y:S02]  /*3c30*/  UIMAD UR4, UR10, UR6, URZ ;  /* 0x000000060a0472a4 */ /* 0x000fe4000f8e023f */
[----:B------:R-:W-:Y:S01]  /*3c40*/  IMAD.U32 R22, RZ, RZ, UR6 ;  /* 0x00000006ff167e24 */ /* 0x000fe2000f8e00ff */
[----:B------:R-:W-:Y:S01]  /*3c50*/  BSSY B1, `(.L_x_30) ;  /* 0x000000f000017945 */ /* 0x000fe20003800000 */
[----:B------:R-:W-:Y:S01]  /*3c60*/  ISETP.LT.OR P1, PT, R0, 0x1, !P3 ;  /* 0x000000010000780c */ /* 0x000fe20005f21670 */
[----:B------:R-:W-:Y:S01]  /*3c70*/  UIMAD UR4, UR42, UR7, UR4 ;  /* 0x000000072a0472a4 */ /* 0x000fe2000f8e0204 */
[----:B------:R-:W1:Y:S01]  /*3c80*/  LDC.64 R20, c[0x0][0x5a8] ;  /* 0x00016a00ff147b82 */ /* 0x000e620000000a00 */
[----:B------:R-:W-:-:S04]  /*3c90*/  IMAD.WIDE.U32 R22, R22, UR42, R12 ;  /* 0x0000002a16167c25 */ /* 0x000fc8000f8e000c */
[----:B------:R-:W-:Y:S02]  /*3ca0*/  VIADD R233, R23, UR4 ;  /* 0x0000000417e97c36 */ /* 0x000fe40008000000 */
[----:B------:R-:W-:Y:S02]  /*3cb0*/  IMAD.MOV.U32 R232, RZ, RZ, R22 ;  /* 0x000000ffffe87224 */ /* 0x000fe400078e0016 */
[----:B0-----:R-:W-:Y:S02]  /*3cc0*/  IMAD R3, R18, UR9, RZ ;  /* 0x0000000912037c24 */ /* 0x001fe4000f8e02ff */
[----:B------:R-:W-:-:S04]  /*3cd0*/  IMAD.WIDE.U32 R12, R235, R18, R232 ;  /* 0x00000012eb0c7225 */ /* 0x000fc800078e00e8 */
[----:B------:R-:W-:Y:S01]  /*3ce0*/  IMAD R3, R235, R19, R3 ;  /* 0x00000013eb037224 */ /* 0x000fe200078e0203 */
[----:B-1----:R-:W-:-:S04]  /*3cf0*/  IADD3 R14, P0, R12, R20, RZ ;  /* 0x000000140c0e7210 */ /* 0x002fc80007f1e0ff */
[----:B------:R0:W-:Y:S01]  /*3d00*/  STL [R1+0x48], R3 ;  /* 0x0000480301007387 */ /* 0x0001e20000100800 */
[----:B------:R-:W-:Y:S01]  /*3d10*/  IADD3.X R15, R21, R13, R3, P0, !PT ;  /* 0x0000000d150f7210 */ /* 0x000fe200007fe403 */
[----:B------:R-:W-:Y:S07]  /*3d20*/  @P1 BRA `(.L_x_31) ;  /* 0x0000000000041947 */ /* 0x000fee0003800000 */
[----:B------:R1:W5:Y:S02]  /*3d30*/  LDG.E.U8 R2, desc[UR46][R14.64] ;  /* 0x0000002e0e027981 */ /* 0x000364000c1e1100 */
.L_x_31:
[----:B------:R-:W-:Y:S05]  /*3d40*/  BSYNC B1 ;  /* 0x0000000000017941 */ /* 0x000fea0003800000 */
.L_x_30:
[----:B------:R-:W2:Y:S01]  /*3d50*/  LDL.LU R12, [R1] ;  /* 0x00000000010c7983 */ /* 0x000ea20000300800 */
[----:B0----5:R-:W-:Y:S01]  /*3d60*/  LOP3.LUT R3, R2, 0xffff, RZ, 0xc0, !PT ;  /* 0x0000ffff02037812 */ /* 0x021fe200078ec0ff */
[----:B------:R-:W-:Y:S01]  /*3d70*/  BSSY B1, `(.L_x_32) ;  /* 0x000000a000017945 */ /* 0x000fe20003800000 */
[----:B------:R-:W-:Y:S02]  /*3d80*/  ISETP.LT.OR P0, PT, R0, 0x2, !P3 ;  /* 0x000000020000780c */ /* 0x000fe40005f01670 */
[----:B------:R-:W-:-:S05]  /*3d90*/  PRMT R3, R3, 0x8880, RZ ;  /* 0x0000888003037816 */ /* 0x000fca00000000ff */
[----:B------:R-:W-:-:S04]  /*3da0*/  IMAD R3, R3, R17, RZ ;  /* 0x0000001103037224 */ /* 0x000fc800078e02ff */
[----:B--2---:R-:W-:-:S05]  /*3db0*/  @!P1 IMAD R12, R12, R16, R3 ;  /* 0x000000100c0c9224 */ /* 0x004fca00078e0203 */
[----:B------:R0:W-:Y:S01]  /*3dc0*/  @!P1 STG.E.U8 desc[UR46][R4.64], R12 ;  /* 0x0000000c04009986 */ /* 0x0001e2000c10112e */
[----:B------:R-:W-:Y:S05]  /*3dd0*/  @P0 BRA `(.L_x_33) ;  /* 0x00000000000c0947 */ /* 0x000fea0003800000 */
[----:B------:R-:W2:Y:S02]  /*3de0*/  LDG.E.U8 R2, desc[UR46][R14.64+0x1] ;  /* 0x0000012e0e027981 */ /* 0x000ea4000c1e1100 */
[----:B--2---:R-:W-:-:S05]  /*3df0*/  PRMT R3, R2, 0x8880, RZ ;  /* 0x0000888002037816 */ /* 0x004fca00000000ff */
[----:B------:R-:W-:-:S07]  /*3e00*/  IMAD R3, R3, R17, RZ ;  /* 0x0000001103037224 */ /* 0x000fce00078e02ff */
.L_x_33:
[----:B------:R-:W-:Y:S05]  /*3e10*/  BSYNC B1 ;  /* 0x0000000000017941 */ /* 0x000fea0003800000 */
.L_x_32:
[----:B0-----:R-:W2:Y:S04]  /*3e20*/  LDL.LU R12, [R1+0x4] ;  /* 0x00000400010c7983 */ /* 0x001ea80000300800 */
[----:B------:R0:W-:Y:S04]  /*3e30*/  STL [R1+0x4c], R2 ;  /* 0x00004c0201007387 */ /* 0x0001e80000100800 */
[----:B0-----:R-:W3:Y:S01]  /*3e40*/  LDL.LU R2, [R1+0x48] ;  /* 0x0000480001027983 */ /* 0x001ee20000300800 */
[C---:B------:R-:W-:Y:S01]  /*3e50*/  SHF.L.U64.HI R237, R18.reuse, 0x3, R19 ;  /* 0x0000000312ed7819 */ /* 0x040fe20000010213 */
[----:B------:R-:W-:Y:S01]  /*3e60*/  IMAD.SHL.U32 R236, R18, 0x8, RZ ;  /* 0x0000000812ec7824 */ /* 0x000fe200078e00ff */
[----:B------:R-:W-:Y:S01]  /*3e70*/  ISETP.GE.AND P2, PT, R234, 0x9, PT ;  /* 0x00000009ea00780c */ /* 0x000fe20003f46270 */
[----:B--2---:R-:W-:-:S05]  /*3e80*/  @!P0 IMAD R12, R12, R16, R3 ;  /* 0x000000100c0c8224 */ /* 0x004fca00078e0203 */
[----:B------:R0:W-:Y:S02]  /*3e90*/  @!P0 STG.E.U8 desc[UR46][R4.64+0x1], R12 ;  /* 0x0000010c04008986 */ /* 0x0001e4000c10112e */
[----:B0-----:R-:W-:-:S04]  /*3ea0*/  IMAD.WIDE.U32 R12, R235, R18, R236 ;  /* 0x00000012eb0c7225 */ /* 0x001fc800078e00ec */
[----:B---3--:R-:W-:Y:S02]  /*3eb0*/  IMAD.IADD R13, R2, 0x1, R13 ;  /* 0x00000001020d7824 */ /* 0x008fe400078e020d */
[----:B------:R0:W5:Y:S01]  /*3ec0*/  LDL.LU R2, [R1+0x4c] ;  /* 0x00004c0001027983 */ /* 0x0001620000300800 */
[----:B------:R-:W-:Y:S01]  /*3ed0*/  ISETP.LT.OR P4, PT, R0, 0x1, !P2 ;  /* 0x000000010000780c */ /* 0x000fe20005781670 */
[----:B------:R-:W-:Y:S01]  /*3ee0*/  BSSY B1, `(.L_x_34) ;  /* 0x0000007000017945 */ /* 0x000fe20003800000 */
[----:B------:R-:W-:-:S04]  /*3ef0*/  IADD3 R12, P0, P1, R22, R20, R12 ;  /* 0x00000014160c7210 */ /* 0x000fc8000791e00c */
[----:B------:R-:W-:-:S07]  /*3f00*/  IADD3.X R13, R233, R21, R13, P0, P1 ;  /* 0x00000015e90d7210 */ /* 0x000fce00007e240d */
[----:B0-----:R-:W-:Y:S05]  /*3f10*/  @P4 BRA `(.L_x_35) ;  /* 0x00000000000c4947 */ /* 0x001fea0003800000 */
[----:B-----5:R-:W2:Y:S02]  /*3f20*/  LDG.E.U8 R2, desc[UR46][R12.64] ;  /* 0x0000002e0c027981 */ /* 0x020ea4000c1e1100 */
[----:B--2---:R-:W-:-:S05]  /*3f30*/  PRMT R3, R2, 0x8880, RZ ;  /* 0x0000888002037816 */ /* 0x004fca00000000ff */
[----:B------:R-:W-:-:S07]  /*3f40*/  IMAD R3, R3, R17, RZ ;  /* 0x0000001103037224 */ /* 0x000fce00078e02ff */
.L_x_35:
[----:B------:R-:W-:Y:S05]  /*3f50*/  BSYNC B1 ;  /* 0x0000000000017941 */ /* 0x000fea0003800000 */
.L_x_34:
[----:B-----5:R0:W-:Y:S04]  /*3f60*/  STL [R1+0x4c], R2 ;  /* 0x00004c0201007387 */ /* 0x0201e80000100800 */
[----:B0-----:R-:W2:Y:S01]  /*3f70*/  LDL.LU R2, [R1+0x8] ;  /* 0x0000080001027983 */ /* 0x001ea20000300800 */
[----:B------:R-:W-:Y:S01]  /*3f80*/  ISETP.LT.OR P0, PT, R0, 0x2, !P2 ;  /* 0x000000020000780c */ /* 0x000fe20005701670 */
[----:B--2---:R-:W-:-:S05]  /*3f90*/  @!P4 IMAD R2, R2, R16, R3 ;  /* 0x000000100202c224 */ /* 0x004fca00078e0203 */
[----:B------:R0:W-:Y:S04]  /*3fa0*/  @!P4 STG.E.U8 desc[UR46][R8.64], R2 ;  /* 0x000000020800c986 */ /* 0x0001e8000c10112e */
[----:B0-----:R0:W5:Y:S01]  /*3fb0*/  LDL.LU R2, [R1+0x4c] ;  /* 0x00004c0001027983 */ /* 0x0011620000300800 */
[----:B------:R-:W-:Y:S04]  /*3fc0*/  BSSY B1, `(.L_x_36) ;  /* 0x0000005000017945 */ /* 0x000fe80003800000 */
[----:B------:R-:W-:Y:S05]  /*3fd0*/  @P0 BRA `(.L_x_37) ;  /* 0x00000000000c0947 */ /* 0x000fea0003800000 */
[----:B-----5:R-:W2:Y:S02]  /*3fe0*/  LDG.E.U8 R2, desc[UR46][R12.64+0x1] ;  /* 0x0000012e0c027981 */ /* 0x020ea4000c1e1100 */
[----:B--2---:R-:W-:-:S05]  /*3ff0*/  PRMT R3, R2, 0x8880, RZ ;  /* 0x0000888002037816 */ /* 0x004fca00000000ff */
[----:B------:R-:W-:-:S07]  /*4000*/  IMAD R3, R3, R17, RZ ;  /* 0x0000001103037224 */ /* 0x000fce00078e02ff */
.L_x_37:
[----:B------:R-:W-:Y:S05]  /*4010*/  BSYNC B1 ;  /* 0x0000000000017941 */ /* 0x000fea0003800000 */
.L_x_36:
[----:B-----5:R2:W-:Y:S04]  /*4020*/  STL [R1+0x4c], R2 ;  /* 0x00004c0201007387 */ /* 0x0205e80000100800 */
[----:B--2---:R-:W2:Y:S01]  /*4030*/  LDL.LU R2, [R1+0xc] ;  /* 0x00000c0001027983 */ /* 0x004ea20000300800 */
[----:B------:R-:W-:Y:S01]  /*4040*/  BSSY B1, `(.L_x_38) ;  /* 0x000000a000017945 */ /* 0x000fe20003800000 */
[----:B--2---:R-:W-:-:S05]  /*4050*/  @!P0 IMAD R2, R2, R16, R3 ;  /* 0x0000001002028224 */ /* 0x004fca00078e0203 */
[----:B------:R2:W-:Y:S04]  /*4060*/  @!P0 STG.E.U8 desc[UR46][R8.64+0x1], R2 ;  /* 0x0000010208008986 */ /* 0x0005e8000c10112e */
[----:B--2---:R2:W5:Y:S01]  /*4070*/  LDL.LU R2, [R1+0x4c] ;  /* 0x00004c0001027983 */ /* 0x0045620000300800 */
[C---:B------:R-:W-:Y:S02]  /*4080*/  ISETP.LT.OR P0, PT, R0.reuse, 0x9, !P3 ;  /* 0x000000090000780c */ /* 0x040fe40005f01670 */
[----:B------:R-:W-:-:S11]  /*4090*/  ISETP.LT.OR P1, PT, R0, 0xa, !P3 ;  /* 0x0000000a0000780c */ /* 0x000fd60005f21670 */
[----:B--2---:R-:W-:Y:S05]  /*40a0*/  @P0 BRA `(.L_x_39) ;  /* 0x00000000000c0947 */ /* 0x004fea0003800000 */
[----:B-----5:R-:W2:Y:S02]  /*40b0*/  LDG.E.U8 R2, desc[UR46][R14.64+0x8] ;  /* 0x0000082e0e027981 */ /* 0x020ea4000c1e1100 */
[----:B--2---:R-:W-:-:S05]  /*40c0*/  PRMT R3, R2, 0x8880, RZ ;  /* 0x0000888002037816 */ /* 0x004fca00000000ff */
[----:B------:R-:W-:-:S07]  /*40d0*/  IMAD R3, R3, R17, RZ ;  /* 0x0000001103037224 */ /* 0x000fce00078e02ff */
.L_x_39:
[----:B------:R-:W-:Y:S05]  /*40e0*/  BSYNC B1 ;  /* 0x0000000000017941 */ /* 0x000fea0003800000 */
.L_x_38:
[----:B------:R2:W-:Y:S04]  /*40f0*/  STL [R1+0x4c], R0 ;  /* 0x00004c0001007387 */ /* 0x0005e80000100800 */
[----:B--2---:R-:W2:Y:S01]  /*4100*/  LDL.LU R0, [R1+0x10] ;  /* 0x0000100001007983 */ /* 0x004ea20000300800 */
[----:B------:R-:W-:Y:S01]  /*4110*/  BSSY B1, `(.L_x_40) ;  /* 0x0000008000017945 */ /* 0x000fe20003800000 */
[----:B--2---:R-:W-:-:S05]  /*4120*/  @!P0 IMAD R0, R0, R16, R3 ;  /* 0x0000001000008224 */ /* 0x004fca00078e0203 */
[----:B------:R2:W-:Y:S04]  /*4130*/  @!P0 STG.E.U8 desc[UR46][R4.64+0x8], R0 ;  /* 0x0000080004008986 */ /* 0x0005e8000c10112e */
[----:B--2---:R2:W5:Y:S01]  /*4140*/  LDL.LU R0, [R1+0x4c] ;  /* 0x00004c0001007983 */ /* 0x0045620000300800 */
[----:B------:R-:W-:Y:S05]  /*4150*/  @P1 BRA `(.L_x_41) ;  /* 0x00000000000c1947 */ /* 0x000fea0003800000 */
[----:B-----5:R-:W3:Y:S02]  /*4160*/  LDG.E.U8 R2, desc[UR46][R14.64+0x9] ;  /* 0x0000092e0e027981 */ /* 0x020ee4000c1e1100 */
[----:B---3--:R-:W-:-:S05]  /*4170*/  PRMT R3, R2, 0x8880, RZ ;  /* 0x0000888002037816 */ /* 0x008fca00000000ff */
[----:B------:R-:W-:-:S07]  /*4180*/  IMAD R3, R3, R17, RZ ;  /* 0x0000001103037224 */ /* 0x000fce00078e02ff */
.L_x_41:
[----:B------:R-:W-:Y:S05]  /*4190*/  BSYNC B1 ;  /* 0x0000000000017941 */ /* 0x000fea0003800000 */
.L_x_40:
[----:B-----5:R3:W-:Y:S04]  /*41a0*/  STL [R1+0x4c], R2 ;  /* 0x00004c0201007387 */ /* 0x0207e80000100800 */
[----:B---3--:R-:W3:Y:S01]  /*41b0*/  LDL.LU R2, [R1+0x14] ;  /* 0x0000140001027983 */ /* 0x008ee20000300800 */
[----:B------:R-:W-:Y:S01]  /*41c0*/  ISETP.LT.OR P0, PT, R0, 0x9, !P2 ;  /* 0x000000090000780c */ /* 0x000fe20005701670 */
[----:B---3--:R-:W-:-:S05]  /*41d0*/  @!P1 IMAD R2, R2, R16, R3 ;  /* 0x0000001002029224 */ /* 0x008fca00078e0203 */
[----:B------:R3:W-:Y:S04]  /*41e0*/  @!P1 STG.E.U8 desc[UR46][R4.64+0x9], R2 ;  /* 0x0000090204009986 */ /* 0x0007e8000c10112e */
[----:B---3--:R3:W5:Y:S01]  /*41f0*/  LDL.LU R2, [R1+0x4c] ;  /* 0x00004c0001027983 */ /* 0x0087620000300800 */
[----:B------:R-:W-:Y:S01]  /*4200*/  BSSY B1, `(.L_x_42) ;  /* 0x0000009000017945 */ /* 0x000fe20003800000 */
[C---:B------:R-:W-:Y:S02]  /*4210*/  ISETP.LT.OR P1, PT, R0.reuse, 0xa, !P2 ;  /* 0x0000000a0000780c */ /* 0x040fe40005721670 */
[C---:B------:R-:W-:Y:S02]  /*4220*/  ISETP.LT.OR P4, PT, R0.reuse, 0x11, !P3 ;  /* 0x000000110000780c */ /* 0x040fe40005f81670 */
[----:B------:R-:W-:-:S02]  /*4230*/  ISETP.LT.OR P5, PT, R0, 0x12, !P3 ;  /* 0x000000120000780c */ /* 0x000fc40005fa1670 */
[----:B------:R-:W-:Y:S01]  /*4240*/  ISETP.LT.OR P6, PT, R0, 0x11, !P2 ;  /* 0x000000110000780c */ /* 0x000fe200057c1670 */
[----:B---3--:R-:W-:-:S12]  /*4250*/  @P0 BRA `(.L_x_43) ;  /* 0x00000000000c0947 */ /* 0x008fd80003800000 */
[----:B-----5:R-:W3:Y:S02]  /*4260*/  LDG.E.U8 R2, desc[UR46][R12.64+0x8] ;  /* 0x0000082e0c027981 */ /* 0x020ee4000c1e1100 */
[----:B---3--:R-:W-:-:S05]  /*4270*/  PRMT R3, R2, 0x8880, RZ ;  /* 0x0000888002037816 */ /* 0x008fca00000000ff */
[----:B------:R-:W-:-:S07]  /*4280*/  IMAD R3, R3, R17, RZ ;  /* 0x0000001103037224 */ /* 0x000fce00078e02ff */
.L_x_43:
[----:B------:R-:W-:Y:S05]  /*4290*/  BSYNC B1 ;  /* 0x0000000000017941 */ /* 0x000fea0003800000 */
.L_x_42:
[----:B------:R3:W-:Y:S04]  /*42a0*/  STL [R1+0x4c], R0 ;  /* 0x00004c0001007387 */ /* 0x0007e80000100800 */
[----:B---3--:R-:W3:Y:S01]  /*42b0*/  LDL.LU R0, [R1+0x18] ;  /* 0x0000180001007983 */ /* 0x008ee20000300800 */
[----:B------:R-:W-:Y:S01]  /*42c0*/  BSSY B1, `(.L_x_44) ;  /* 0x0000008000017945 */ /* 0x000fe20003800000 */
[----:B---3--:R-:W-:-:S05]  /*42d0*/  @!P0 IMAD R0, R0, R16, R3 ;  /* 0x0000001000008224 */ /* 0x008fca00078e0203 */
[----:B------:R3:W-:Y:S04]  /*42e0*/  @!P0 STG.E.U8 desc[UR46][R8.64+0x8], R0 ;  /* 0x0000080008008986 */ /* 0x0007e8000c10112e */
[----:B---3--:R3:W5:Y:S01]  /*42f0*/  LDL.LU R0, [R1+0x4c] ;  /* 0x00004c0001007983 */ /* 0x0087620000300800 */
[----:B------:R-:W-:Y:S05]  /*4300*/  @P1 BRA `(.L_x_45) ;  /* 0x00000000000c1947 */ /* 0x000fea0003800000 */
[----:B-----5:R-:W4:Y:S02]  /*4310*/  LDG.E.U8 R2, desc[UR46][R12.64+0x9] ;  /* 0x0000092e0c027981 */ /* 0x020f24000c1e1100 */
[----:B----4-:R-:W-:-:S05]  /*4320*/  PRMT R3, R2, 0x8880, RZ ;  /* 0x0000888002037816 */ /* 0x010fca00000000ff */
[----:B------:R-:W-:-:S07]  /*4330*/  IMAD R3, R3, R17, RZ ;  /* 0x0000001103037224 */ /* 0x000fce00078e02ff */
.L_x_45:
[----:B------:R-:W-:Y:S05]  /*4340*/  BSYNC B1 ;  /* 0x0000000000017941 */ /* 0x000fea0003800000 */
.L_x_44:
[----:B-----5:R4:W-:Y:S04]  /*4350*/  STL [R1+0x4c], R0 ;  /* 0x00004c0001007387 */ /* 0x0209e80000100800 */
[----:B----4-:R-:W4:Y:S01]  /*4360*/  LDL.LU R0, [R1+0x1c] ;  /* 0x00001c0001007983 */ /* 0x010f220000300800 */
[----:B------:R-:W-:Y:S01]  /*4370*/  BSSY B1, `(.L_x_46) ;  /* 0x0000008000017945 */ /* 0x000fe20003800000 */
[----:B----4-:R-:W-:-:S05]  /*4380*/  @!P1 IMAD R0, R0, R16, R3 ;  /* 0x0000001000009224 */ /* 0x010fca00078e0203 */
[----:B------:R4:W-:Y:S04]  /*4390*/  @!P1 STG.E.U8 desc[UR46][R8.64+0x9], R0 ;  /* 0x0000090008009986 */ /* 0x0009e8000c10112e */
[----:B----4-:R4:W5:Y:S01]  /*43a0*/  LDL.LU R0, [R1+0x4c] ;  /* 0x00004c0001007983 */ /* 0x0109620000300800 */
[----:B------:R-:W-:Y:S05]  /*43b0*/  @P4 BRA `(.L_x_47) ;  /* 0x00000000000c4947 */ /* 0x000fea0003800000 */
[----:B------:R-:W2:Y:S02]  /*43c0*/  LDG.E.U8 R2, desc[UR46][R14.64+0x10] ;  /* 0x0000102e0e027981 */ /* 0x000ea4000c1e1100 */
[----:B--2---:R-:W-:-:S05]  /*43d0*/  PRMT R3, R2, 0x8880, RZ ;  /* 0x0000888002037816 */ /* 0x004fca00000000ff */
[----:B------:R-:W-:-:S07]  /*43e0*/  IMAD R3, R3, R17, RZ ;  /* 0x0000001103037224 */ /* 0x000fce00078e02ff */
.L_x_47:
[----:B------:R-:W-:Y:S05]  /*43f0*/  BSYNC B1 ;  /* 0x0000000000017941 */ /* 0x000fea0003800000 */
.L_x_46:
[----:B-----5:R0:W-:Y:S04]  /*4400*/  STL [R1+0x4c], R0 ;  /* 0x00004c0001007387 */ /* 0x0201e80000100800 */
[----:B0-----:R-:W2:Y:S01]  /*4410*/  LDL.LU R0, [R1+0x20] ;  /* 0x0000200001007983 */ /* 0x001ea20000300800 */
[----:B------:R-:W-:Y:S01]  /*4420*/  BSSY B1, `(.L_x_48) ;  /* 0x0000008000017945 */ /* 0x000fe20003800000 */
[----:B--2---:R-:W-:-:S05]  /*4430*/  @!P4 IMAD R0, R0, R16, R3 ;  /* 0x000000100000c224 */ /* 0x004fca00078e0203 */
[----:B------:R0:W-:Y:S04]  /*4440*/  @!P4 STG.E.U8 desc[UR46][R4.64+0x10], R0 ;  /* 0x000010000400c986 */ /* 0x0001e8000c10112e */
[----:B0-----:R0:W5:Y:S01]  /*4450*/  LDL.LU R0, [R1+0x4c] ;  /* 0x00004c0001007983 */ /* 0x0011620000300800 */
[----:B------:R-:W-:Y:S05]  /*4460*/  @P5 BRA `(.L_x_49) ;  /* 0x00000000000c5947 */ /* 0x000fea0003800000 */
[----:B------:R-:W2:Y:S02]  /*4470*/  LDG.E.U8 R2, desc[UR46][R14.64+0x11] ;  /* 0x0000112e0e027981 */ /* 0x000ea4000c1e1100 */
[----:B--2---:R-:W-:-:S05]  /*4480*/  PRMT R3, R2, 0x8880, RZ ;  /* 0x0000888002037816 */ /* 0x004fca00000000ff */
[----:B------:R-:W-:-:S07]  /*4490*/  IMAD R3, R3, R17, RZ ;  /* 0x0000001103037224 */ /* 0x000fce00078e02ff */
.L_x_49:
[----:B------:R-:W-:Y:S05]  /*44a0*/  BSYNC B1 ;  /* 0x0000000000017941 */ /* 0x000fea0003800000 */
.L_x_48:
[----:B-----5:R2:W-:Y:S04]  /*44b0*/  STL [R1+0x4c], R0 ;  /* 0x00004c0001007387 */ /* 0x0205e80000100800 */
[----:B--2---:R-:W2:Y:S01]  /*44c0*/  LDL.LU R0, [R1+0x24] ;  /* 0x0000240001007983 */ /* 0x004ea20000300800 */
[----:B------:R-:W-:Y:S01]  /*44d0*/  BSSY B1, `(.L_x_50) ;  /* 0x0000008000017945 */ /* 0x000fe20003800000 */
[----:B--2---:R-:W-:-:S05]  /*44e0*/  @!P5 IMAD R0, R0, R16, R3 ;  /* 0x000000100000d224 */ /* 0x004fca00078e0203 */
[----:B------:R2:W-:Y:S04]  /*44f0*/  @!P5 STG.E.U8 desc[UR46][R4.64+0x11], R0 ;  /* 0x000011000400d986 */ /* 0x0005e8000c10112e */
[----:B--2---:R2:W5:Y:S01]  /*4500*/  LDL.LU R0, [R1+0x4c] ;  /* 0x00004c0001007983 */ /* 0x0045620000300800 */
[----:B------:R-:W-:Y:S05]  /*4510*/  @P6 BRA `(.L_x_51) ;  /* 0x00000000000c6947 */ /* 0x000fea0003800000 */
[----:B------:R-:W3:Y:S02]  /*4520*/  LDG.E.U8 R2, desc[UR46][R12.64+0x10] ;  /* 0x0000102e0c027981 */ /* 0x000ee4000c1e1100 */
[----:B---3--:R-:W-:-:S05]  /*4530*/  PRMT R3, R2, 0x8880, RZ ;  /* 0x0000888002037816 */ /* 0x008fca00000000ff */
[----:B------:R-:W-:-:S07]  /*4540*/  IMAD R3, R3, R17, RZ ;  /* 0x0000001103037224 */ /* 0x000fce00078e02ff */
.L_x_51:
[----:B------:R-:W-:Y:S05]  /*4550*/  BSYNC B1 ;  /* 0x0000000000017941 */ /* 0x000fea0003800000 */
.L_x_50:
[----:B------:R0:W-:Y:S04]  /*4560*/  STL.64 [R1+0x50], R4 ;  /* 0x0000500401007387 */ /* 0x0001e80000100a00 */
[----:B0-----:R-:W2:Y:S01]  /*4570*/  LDL.LU R5, [R1+0x28] ;  /* 0x0000280001057983 */ /* 0x001ea20000300800 */
[----:B------:R-:W-:Y:S02]  /*4580*/  IADD3 R235, P0, R235, 0x80, RZ ;  /* 0x00000080ebeb7810 */ /* 0x000fe40007f1e0ff */
[C---:B-----5:R-:W-:Y:S02]  /*4590*/  ISETP.LT.OR P4, PT, R0.reuse, 0x12, !P2 ;  /* 0x000000120000780c */ /* 0x060fe40005781670 */
[C---:B------:R-:W-:Y:S01]  /*45a0*/  ISETP.LT.OR P1, PT, R0.reuse, 0x19, !P3 ;  /* 0x000000190000780c */ /* 0x040fe20005f21670 */
[----:B------:R-:W-:Y:S01]  /*45b0*/  IMAD.X R4, RZ, RZ, UR9, P0 ;  /* 0x00000009ff047e24 */ /* 0x000fe200080e06ff */
[----:B------:R-:W-:Y:S01]  /*45c0*/  BSSY B1, `(.L_x_52) ;  /* 0x0000010000017945 */ /* 0x000fe20003800000 */
[----:B------:R-:W-:-:S02]  /*45d0*/  ISETP.LT.OR P5, PT, R0, 0x1a, !P3 ;  /* 0x0000001a0000780c */ /* 0x000fc40005fa1670 */
[----:B------:R-:W-:Y:S01]  /*45e0*/  IMAD R4, R4, R18, RZ ;  /* 0x0000001204047224 */ /* 0x000fe200078e02ff */
[----:B------:R-:W-:-:S03]  /*45f0*/  ISETP.LT.OR P0, PT, R0, 0x1a, !P2 ;  /* 0x0000001a0000780c */ /* 0x000fc60005701670 */
[----:B------:R-:W-:Y:S02]  /*4600*/  IMAD R19, R235, R19, R4 ;  /* 0x00000013eb137224 */ /* 0x000fe400078e0204 */
[----:B--2---:R-:W-:-:S05]  /*4610*/  @!P6 IMAD R5, R5, R16, R3 ;  /* 0x000000100505e224 */ /* 0x004fca00078e0203 */
[----:B------:R0:W-:Y:S01]  /*4620*/  @!P6 STG.E.U8 desc[UR46][R8.64+0x10], R5 ;  /* 0x000010050800e986 */ /* 0x0001e2000c10112e */
[----:B------:R-:W-:Y:S01]  /*4630*/  ISETP.LT.OR P6, PT, R0, 0x19, !P2 ;  /* 0x000000190000780c */ /* 0x000fe200057c1670 */
[----:B0-----:R-:W-:-:S05]  /*4640*/  IMAD.WIDE.U32 R4, R235, R18, R236 ;  /* 0x00000012eb047225 */ /* 0x001fca00078e00ec */
[----:B------:R0:W-:Y:S04]  /*4650*/  STL.64 [R1], R4 ;  /* 0x0000000401007387 */ /* 0x0001e80000100a00 */
[----:B0-----:R0:W5:Y:S01]  /*4660*/  LDL.LU.64 R4, [R1+0x50] ;  /* 0x0000500001047983 */ /* 0x0011620000300a00 */
[----:B------:R-:W-:Y:S01]  /*4670*/  IMAD.WIDE.U32 R236, R235, R18, R232 ;  /* 0x00000012ebec7225 */ /* 0x000fe200078e00e8 */
[----:B------:R-:W-:Y:S06]  /*4680*/  @P4 BRA `(.L_x_53) ;  /* 0x00000000000c4947 */ /* 0x000fec0003800000 */
[----:B------:R-:W2:Y:S02]  /*4690*/  LDG.E.U8 R2, desc[UR46][R12.64+0x11] ;  /* 0x0000112e0c027981 */ /* 0x000ea4000c1e1100 */
[----:B--2---:R-:W-:-:S05]  /*46a0*/  PRMT R3, R2, 0x8880, RZ ;  /* 0x0000888002037816 */ /* 0x004fca00000000ff */
[----:B------:R-:W-:-:S07]  /*46b0*/  IMAD R3, R3, R17, RZ ;  /* 0x0000001103037224 */ /* 0x000fce00078e02ff */
.L_x_53:
[----:B------:R-:W-:Y:S05]  /*46c0*/  BSYNC B1 ;  /* 0x0000000000017941 */ /* 0x000fea0003800000 */
.L_x_52:
[----:B------:R-:W2:Y:S01]  /*46d0*/  LDL.LU R18, [R1+0x2c] ;  /* 0x00002c0001127983 */ /* 0x000ea20000300800 */
[----:B------:R-:W-:Y:S01]  /*46e0*/  BSSY B1, `(.L_x_54) ;  /* 0x0000007000017945 */ /* 0x000fe20003800000 */
[----:B--2---:R-:W-:-:S05]  /*46f0*/  @!P4 IMAD R18, R18, R16, R3 ;  /* 0x000000101212c224 */ /* 0x004fca00078e0203 */
[----:B------:R2:W-:Y:S01]  /*4700*/  @!P4 STG.E.U8 desc[UR46][R8.64+0x11], R18 ;  /* 0x000011120800c986 */ /* 0x0005e2000c10112e */
[----:B------:R-:W-:Y:S05]  /*4710*/  @P1 BRA `(.L_x_55) ;  /* 0x00000000000c1947 */ /* 0x000fea0003800000 */
[----:B------:R-:W3:Y:S02]  /*4720*/  LDG.E.U8 R2, desc[UR46][R14.64+0x18] ;  /* 0x0000182e0e027981 */ /* 0x000ee4000c1e1100 */
[----:B---3--:R-:W-:-:S05]  /*4730*/  PRMT R3, R2, 0x8880, RZ ;  /* 0x0000888002037816 */ /* 0x008fca00000000ff */
[----:B------:R-:W-:-:S07]  /*4740*/  IMAD R3, R3, R17, RZ ;  /* 0x0000001103037224 */ /* 0x000fce00078e02ff */
.L_x_55:
[----:B------:R-:W-:Y:S05]  /*4750*/  BSYNC B1 ;  /* 0x0000000000017941 */ /* 0x000fea0003800000 */
.L_x_54:
[----:B--2---:R-:W2:Y:S01]  /*4760*/  LDL.LU R18, [R1+0x30] ;  /* 0x0000300001127983 */ /* 0x004ea20000300800 */
[----:B------:R-:W-:Y:S01]  /*4770*/  BSSY B1, `(.L_x_56) ;  /* 0x0000007000017945 */ /* 0x000fe20003800000 */
[----:B--2---:R-:W-:-:S05]  /*4780*/  @!P1 IMAD R18, R18, R16, R3 ;  /* 0x0000001012129224 */ /* 0x004fca00078e0203 */
[----:B-----5:R2:W-:Y:S01]  /*4790*/  @!P1 STG.E.U8 desc[UR46][R4.64+0x18], R18 ;  /* 0x0000181204009986 */ /* 0x0205e2000c10112e */
[----:B------:R-:W-:Y:S05]  /*47a0*/  @P5 BRA `(.L_x_57) ;  /* 0x00000000000c5947 */ /* 0x000fea0003800000 */
[----:B------:R-:W5:Y:S02]  /*47b0*/  LDG.E.U8 R2, desc[UR46][R14.64+0x19] ;  /* 0x0000192e0e027981 */ /* 0x000f64000c1e1100 */
[----:B-----5:R-:W-:-:S05]  /*47c0*/  PRMT R3, R2, 0x8880, RZ ;  /* 0x0000888002037816 */ /* 0x020fca00000000ff */
[----:B------:R-:W-:-:S07]  /*47d0*/  IMAD R3, R3, R17, RZ ;  /* 0x0000001103037224 */ /* 0x000fce00078e02ff */
.L_x_57:
[----:B------:R-:W-:Y:S05]  /*47e0*/  BSYNC B1 ;  /* 0x0000000000017941 */ /* 0x000fea0003800000 */
.L_x_56:
[----:B--2---:R-:W2:Y:S01]  /*47f0*/  LDL.LU R18, [R1+0x34] ;  /* 0x0000340001127983 */ /* 0x004ea20000300800 */
[----:B------:R-:W-:Y:S01]  /*4800*/  BSSY B1, `(.L_x_58) ;  /* 0x0000007000017945 */ /* 0x000fe20003800000 */
[----:B--2---:R-:W-:-:S05]  /*4810*/  @!P5 IMAD R18, R18, R16, R3 ;  /* 0x000000101212d224 */ /* 0x004fca00078e0203 */
[----:B------:R2:W-:Y:S01]  /*4820*/  @!P5 STG.E.U8 desc[UR46][R4.64+0x19], R18 ;  /* 0x000019120400d986 */ /* 0x0005e2000c10112e */
[----:B------:R-:W-:Y:S05]  /*4830*/  @P6 BRA `(.L_x_59) ;  /* 0x00000000000c6947 */ /* 0x000fea0003800000 */
[----:B------:R-:W5:Y:S02]  /*4840*/  LDG.E.U8 R2, desc[UR46][R12.64+0x18] ;  /* 0x0000182e0c027981 */ /* 0x000f64000c1e1100 */
[----:B-----5:R-:W-:-:S05]  /*4850*/  PRMT R3, R2, 0x8880, RZ ;  /* 0x0000888002037816 */ /* 0x020fca00000000ff */
[----:B------:R-:W-:-:S07]  /*4860*/  IMAD R3, R3, R17, RZ ;  /* 0x0000001103037224 */ /* 0x000fce00078e02ff */
.L_x_59:
[----:B------:R-:W-:Y:S05]  /*4870*/  BSYNC B1 ;  /* 0x0000000000017941 */ /* 0x000fea0003800000 */
.L_x_58:
        /* <DEDUP_REMOVED lines=8> */
.L_x_61:
[----:B------:R-:W-:Y:S05]  /*4900*/  BSYNC B1 ;  /* 0x0000000000017941 */ /* 0x000fea0003800000 */
.L_x_60:
[----:B--2---:R-:W2:Y:S04]  /*4910*/  LDL.LU R18, [R1+0x3c] ;  /* 0x00003c0001127983 */ /* 0x004ea80000300800 */
[----:B------:R0:W-:Y:S04]  /*4920*/  STL.64 [R1+0x50], R4 ;  /* 0x0000500401007387 */ /* 0x0001e80000100a00 */
[----:B0-----:R-:W3:Y:S01]  /*4930*/  LDL.LU.64 R4, [R1] ;  /* 0x0000000001047983 */ /* 0x001ee20000300a00 */
[----:B------:R-:W-:-:S04]  /*4940*/  ISETP.GE.AND P1, PT, R234, 0x81, PT ;  /* 0x00000081ea00780c */ /* 0x000fc80003f26270 */
[----:B------:R-:W-:Y:S01]  /*4950*/  ISETP.LT.OR P6, PT, R0, 0x1, !P1 ;  /* 0x000000010000780c */ /* 0x000fe20004fc1670 */
[----:B--2---:R-:W-:-:S05]  /*4960*/  @!P0 IMAD R23, R18, R16, R3 ;  /* 0x0000001012178224 */ /* 0x004fca00078e0203 */
[----:B------:R0:W-:Y:S01]  /*4970*/  @!P0 STG.E.U8 desc[UR46][R8.64+0x19], R23 ;  /* 0x0000191708008986 */ /* 0x0001e2000c10112e */
[-C--:B---3--:R-:W-:Y:S02]  /*4980*/  IADD3 R18, P4, P5, R22, R20.reuse, R4 ;  /* 0x0000001416127210 */ /* 0x088fe40007d9e004 */
[----:B------:R-:W-:Y:S01]  /*4990*/  IADD3 R22, P0, R236, R20, RZ ;  /* 0x00000014ec167210 */ /* 0x000fe20007f1e0ff */
[----:B------:R-:W-:Y:S02]  /*49a0*/  IMAD.IADD R20, R19, 0x1, R5 ;  /* 0x0000000113147824 */ /* 0x000fe400078e0205 */
[----:B------:R2:W5:Y:S01]  /*49b0*/  LDL.LU.64 R4, [R1+0x50] ;  /* 0x0000500001047983 */ /* 0x0005620000300a00 */
[----:B------:R-:W-:Y:S01]  /*49c0*/  BSSY B1, `(.L_x_62) ;  /* 0x0000006000017945 */ /* 0x000fe20003800000 */
[----:B0-----:R-:W-:-:S03]  /*49d0*/  IADD3.X R23, R21, R237, R19, P0, !PT ;  /* 0x000000ed15177210 */ /* 0x001fc600007fe413 */
[----:B------:R-:W-:Y:S05]  /*49e0*/  @P6 BRA `(.L_x_63) ;  /* 0x00000000000c6947 */ /* 0x000fea0003800000 */
[----:B------:R-:W3:Y:S02]  /*49f0*/  LDG.E.U8 R2, desc[UR46][R22.64] ;  /* 0x0000002e16027981 */ /* 0x000ee4000c1e1100 */
[----:B---3--:R-:W-:-:S05]  /*4a00*/  PRMT R236, R2, 0x8880, RZ ;  /* 0x0000888002ec7816 */ /* 0x008fca00000000ff */
[----:B------:R-:W-:-:S07]  /*4a10*/  IMAD R3, R236, R17, RZ ;  /* 0x00000011ec037224 */ /* 0x000fce00078e02ff */
.L_x_63:
[----:B------:R-:W-:Y:S05]  /*4a20*/  BSYNC B1 ;  /* 0x0000000000017941 */ /* 0x000fea0003800000 */
.L_x_62:
[----:B------:R-:W-:Y:S01]  /*4a30*/  IADD3.X R19, R233, R21, R20, P4, P5 ;  /* 0x00000015e9137210 */ /* 0x000fe200027ea414 */
[----:B------:R-:W-:Y:S01]  /*4a40*/  @!P6 IMAD R235, R216, R16, R3 ;  /* 0x00000010d8ebe224 */ /* 0x000fe200078e0203 */
[----:B------:R-:W-:Y:S01]  /*4a50*/  ISETP.LT.OR P4, PT, R0, 0x2, !P1 ;  /* 0x000000020000780c */ /* 0x000fe20004f81670 */
[----:B------:R-:W-:Y:S01]  /*4a60*/  BSSY B1, `(.L_x_64) ;  /* 0x0000009000017945 */ /* 0x000fe20003800000 */
[----:B------:R-:W-:Y:S02]  /*4a70*/  ISETP.GE.AND P0, PT, R234, 0x89, PT ;  /* 0x00000089ea00780c */ /* 0x000fe40003f06270 */
[----:B------:R0:W-:Y:S02]  /*4a80*/  @!P6 STG.E.U8 desc[UR46][R6.64], R235 ;  /* 0x000000eb0600e986 */ /* 0x0001e4000c10112e */
[C---:B------:R-:W-:Y:S02]  /*4a90*/  ISETP.LT.OR P5, PT, R0.reuse, 0x1, !P0 ;  /* 0x000000010000780c */ /* 0x040fe400047a1670 */
[----:B------:R-:W-:-:S05]  /*4aa0*/  ISETP.LT.OR P6, PT, R0, 0x2, !P0 ;  /* 0x000000020000780c */ /* 0x000fca00047c1670 */
[----:B------:R-:W-:Y:S08]  /*4ab0*/  @P4 BRA `(.L_x_65) ;  /* 0x00000000000c4947 */ /* 0x000ff00003800000 */
[----:B------:R-:W3:Y:S02]  /*4ac0*/  LDG.E.U8 R2, desc[UR46][R22.64+0x1] ;  /* 0x0000012e16027981 */ /* 0x000ee4000c1e1100 */
[----:B---3--:R-:W-:-:S05]  /*4ad0*/  PRMT R20, R2, 0x8880, RZ ;  /* 0x0000888002147816 */ /* 0x008fca00000000ff */
[----:B------:R-:W-:-:S07]  /*4ae0*/  IMAD R3, R20, R17, RZ ;  /* 0x0000001114037224 */ /* 0x000fce00078e02ff */
.L_x_65:
[----:B------:R-:W-:Y:S05]  /*4af0*/  BSYNC B1 ;  /* 0x0000000000017941 */ /* 0x000fea0003800000 */
.L_x_64:
[----:B------:R-:W-:Y:S01]  /*4b00*/  @!P4 IMAD R217, R217, R16, R3 ;  /* 0x00000010d9d9c224 */ /* 0x000fe200078e0203 */
[----:B------:R-:W-:Y:S04]  /*4b10*/  BSSY B1, `(.L_x_66) ;  /* 0x0000006000017945 */ /* 0x000fe80003800000 */
[----:B------:R3:W-:Y:S01]  /*4b20*/  @!P4 STG.E.U8 desc[UR46][R6.64+0x1], R217 ;  /* 0x000001d90600c986 */ /* 0x0007e2000c10112e */
[----:B------:R-:W-:Y:S05]  /*4b30*/  @P5 BRA `(.L_x_67) ;  /* 0x00000000000c5947 */ /* 0x000fea0003800000 */
[----:B------:R-:W2:Y:S02]  /*4b40*/  LDG.E.U8 R2, desc[UR46][R18.64] ;  /* 0x0000002e12027981 */ /* 0x000ea4000c1e1100 */
[----:B--2---:R-:W-:-:S05]  /*4b50*/  PRMT R20, R2, 0x8880, RZ ;  /* 0x0000888002147816 */ /* 0x004fca00000000ff */
[----:B------:R-:W-:-:S07]  /*4b60*/  IMAD R3, R20, R17, RZ ;  /* 0x0000001114037224 */ /* 0x000fce00078e02ff */
.L_x_67:
[----:B------:R-:W-:Y:S05]  /*4b70*/  BSYNC B1 ;  /* 0x0000000000017941 */ /* 0x000fea0003800000 */
.L_x_66:
[----:B------:R-:W-:Y:S01]  /*4b80*/  @!P5 IMAD R21, R218, R16, R3 ;  /* 0x00000010da15d224 */ /* 0x000fe200078e0203 */
[----:B------:R-:W-:Y:S04]  /*4b90*/  BSSY B1, `(.L_x_68) ;  /* 0x0000006000017945 */ /* 0x000fe80003800000 */
[----:B------:R0:W-:Y:S01]  /*4ba0*/  @!P5 STG.E.U8 desc[UR46][R10.64], R21 ;  /* 0x000000150a00d986 */ /* 0x0001e2000c10112e */
[----:B------:R-:W-:Y:S05]  /*4bb0*/  @P6 BRA `(.L_x_69) ;  /* 0x00000000000c6947 */ /* 0x000fea0003800000 */
[----:B------:R-:W2:Y:S02]  /*4bc0*/  LDG.E.U8 R2, desc[UR46][R18.64+0x1] ;  /* 0x0000012e12027981 */ /* 0x000ea4000c1e1100 */
[----:B--2---:R-:W-:-:S05]  /*4bd0*/  PRMT R20, R2, 0x8880, RZ ;  /* 0x0000888002147816 */ /* 0x004fca00000000ff */
[----:B------:R-:W-:-:S07]  /*4be0*/  IMAD R3, R20, R17, RZ ;  /* 0x0000001114037224 */ /* 0x000fce00078e02ff */
.L_x_69:
[----:B------:R-:W-:Y:S05]  /*4bf0*/  BSYNC B1 ;  /* 0x0000000000017941 */ /* 0x000fea0003800000 */
.L_x_68:
[C---:B------:R-:W-:Y:S01]  /*4c00*/  ISETP.LT.OR P4, PT, R0.reuse, 0x9, !P1 ;  /* 0x000000090000780c */ /* 0x040fe20004f81670 */
[----:B------:R-:W-:Y:S01]  /*4c10*/  @!P6 IMAD R219, R219, R16, R3 ;  /* 0x00000010dbdbe224 */ /* 0x000fe200078e0203 */
[----:B------:R-:W-:Y:S01]  /*4c20*/  BSSY B1, `(.L_x_70) ;  /* 0x0000008000017945 */ /* 0x000fe20003800000 */
[----:B------:R-:W-:-:S03]  /*4c30*/  ISETP.LT.OR P5, PT, R0, 0xa, !P1 ;  /* 0x0000000a0000780c */ /* 0x000fc60004fa1670 */
[----:B------:R0:W-:Y:S01]  /*4c40*/  @!P6 STG.E.U8 desc[UR46][R10.64+0x1], R219 ;  /* 0x000001db0a00e986 */ /* 0x0001e2000c10112e */
[----:B------:R-:W-:-:S06]  /*4c50*/  ISETP.LT.OR P6, PT, R0, 0x9, !P0 ;  /* 0x000000090000780c */ /* 0x000fcc00047c1670 */
[----:B------:R-:W-:Y:S07]  /*4c60*/  @P4 BRA `(.L_x_71) ;  /* 0x00000000000c4947 */ /* 0x000fee0003800000 */
[----:B------:R-:W2:Y:S02]  /*4c70*/  LDG.E.U8 R2, desc[UR46][R22.64+0x8] ;  /* 0x0000082e16027981 */ /* 0x000ea4000c1e1100 */
[----:B--2---:R-:W-:-:S05]  /*4c80*/  PRMT R20, R2, 0x8880, RZ ;  /* 0x0000888002147816 */ /* 0x004fca00000000ff */
[----:B------:R-:W-:-:S07]  /*4c90*/  IMAD R3, R20, R17, RZ ;  /* 0x0000001114037224 */ /* 0x000fce00078e02ff */
.L_x_71:
[----:B------:R-:W-:Y:S05]  /*4ca0*/  BSYNC B1 ;  /* 0x0000000000017941 */ /* 0x000fea0003800000 */
.L_x_70:
[----:B0-----:R-:W-:Y:S01]  /*4cb0*/  @!P4 IMAD R21, R220, R16, R3 ;  /* 0x00000010dc15c224 */ /* 0x001fe200078e0203 */
[----:B------:R-:W-:Y:S04]  /*4cc0*/  BSSY B1, `(.L_x_72) ;  /* 0x0000006000017945 */ /* 0x000fe80003800000 */
[----:B------:R0:W-:Y:S01]  /*4cd0*/  @!P4 STG.E.U8 desc[UR46][R6.64+0x8], R21 ;  /* 0x000008150600c986 */ /* 0x0001e2000c10112e */
[----:B------:R-:W-:Y:S05]  /*4ce0*/  @P5 BRA `(.L_x_73) ;  /* 0x00000000000c5947 */ /* 0x000fea0003800000 */
[----:B------:R-:W2:Y:S02]  /*4cf0*/  LDG.E.U8 R2, desc[UR46][R22.64+0x9] ;  /* 0x0000092e16027981 */ /* 0x000ea4000c1e1100 */
[----:B--2---:R-:W-:-:S05]  /*4d00*/  PRMT R20, R2, 0x8880, RZ ;  /* 0x0000888002147816 */ /* 0x004fca00000000ff */
[----:B------:R-:W-:-:S07]  /*4d10*/  IMAD R3, R20, R17, RZ ;  /* 0x0000001114037224 */ /* 0x000fce00078e02ff */
.L_x_73:
[----:B------:R-:W-:Y:S05]  /*4d20*/  BSYNC B1 ;  /* 0x0000000000017941 */ /* 0x000fea0003800000 */
.L_x_72:
[----:B------:R-:W-:Y:S01]  /*4d30*/  @!P5 IMAD R221, R221, R16, R3 ;  /* 0x00000010ddddd224 */ /* 0x000fe200078e0203 */
[----:B------:R-:W-:Y:S04]  /*4d40*/  BSSY B1, `(.L_x_74) ;  /* 0x0000006000017945 */ /* 0x000fe80003800000 */
[----:B------:R0:W-:Y:S01]  /*4d50*/  @!P5 STG.E.U8 desc[UR46][R6.64+0x9], R221 ;  /* 0x000009dd0600d986 */ /* 0x0001e2000c10112e */
[----:B------:R-:W-:Y:S05]  /*4d60*/  @P6 BRA `(.L_x_75) ;  /* 0x00000000000c6947 */ /* 0x000fea0003800000 */
[----:B------:R-:W2:Y:S02]  /*4d70*/  LDG.E.U8 R2, desc[UR46][R18.64+0x8] ;  /* 0x0000082e12027981 */ /* 0x000ea4000c1e1100 */
[----:B--2---:R-:W-:-:S05]  /*4d80*/  PRMT R20, R2, 0x8880, RZ ;  /* 0x0000888002147816 */ /* 0x004fca00000000ff */
[----:B------:R-:W-:-:S07]  /*4d90*/  IMAD R3, R20, R17, RZ ;  /* 0x0000001114037224 */ /* 0x000fce00078e02ff */
.L_x_75:
[----:B------:R-:W-:Y:S05]  /*4da0*/  BSYNC B1 ;  /* 0x0000000000017941 */ /* 0x000fea0003800000 */
.L_x_74:
[----:B------:R-:W-:Y:S01]  /*4db0*/  ISETP.LT.OR P4, PT, R0, 0xa, !P0 ;  /* 0x0000000a0000780c */ /* 0x000fe20004781670 */
[----:B0-----:R-:W-:Y:S01]  /*4dc0*/  @!P6 IMAD R21, R222, R16, R3 ;  /* 0x00000010de15e224 */ /* 0x001fe200078e0203 */
        /* <DEDUP_REMOVED lines=8> */
.L_x_77:
[----:B------:R-:W-:Y:S05]  /*4e50*/  BSYNC B1 ;  /* 0x0000000000017941 */ /* 0x000fea0003800000 */
.L_x_76:
[----:B------:R-:W-:Y:S01]  /*4e60*/  @!P4 IMAD R223, R223, R16, R3 ;  /* 0x00000010dfdfc224 */ /* 0x000fe200078e0203 */
[----:B------:R-:W-:Y:S04]  /*4e70*/  BSSY B1, `(.L_x_78) ;  /* 0x0000006000017945 */ /* 0x000fe80003800000 */
[----:B------:R0:W-:Y:S01]  /*4e80*/  @!P4 STG.E.U8 desc[UR46][R10.64+0x9], R223 ;  /* 0x000009df0a00c986 */ /* 0x0001e2000c10112e */
[----:B------:R-:W-:Y:S05]  /*4e90*/  @P5 BRA `(.L_x_79) ;  /* 0x00000000000c5947 */ /* 0x000fea0003800000 */
[----:B------:R-:W2:Y:S02]  /*4ea0*/  LDG.E.U8 R2, desc[UR46][R22.64+0x10] ;  /* 0x0000102e16027981 */ /* 0x000ea4000c1e1100 */
[----:B--2---:R-:W-:-:S05]  /*4eb0*/  PRMT R20, R2, 0x8880, RZ ;  /* 0x0000888002147816 */ /* 0x004fca00000000ff */
[----:B------:R-:W-:-:S07]  /*4ec0*/  IMAD R3, R20, R17, RZ ;  /* 0x0000001114037224 */ /* 0x000fce00078e02ff */
.L_x_79:
[----:B------:R-:W-:Y:S05]  /*4ed0*/  BSYNC B1 ;  /* 0x0000000000017941 */ /* 0x000fea0003800000 */
.L_x_78:
[----:B0-----:R-:W-:Y:S01]  /*4ee0*/  @!P5 IMAD R21, R224, R16, R3 ;  /* 0x00000010e015d224 */ /* 0x001fe200078e0203 */
[----:B------:R-:W-:Y:S04]  /*4ef0*/  BSSY B1, `(.L_x_80) ;  /* 0x0000006000017945 */ /* 0x000fe80003800000 */
[----:B------:R0:W-:Y:S01]  /*4f00*/  @!P5 STG.E.U8 desc[UR46][R6.64+0x10], R21 ;  /* 0x000010150600d986 */ /* 0x0001e2000c10112e */
[----:B------:R-:W-:Y:S05]  /*4f10*/  @P6 BRA `(.L_x_81) ;  /* 0x00000000000c6947 */ /* 0x000fea0003800000 */
[----:B------:R-:W2:Y:S02]  /*4f20*/  LDG.E.U8 R2, desc[UR46][R22.64+0x11] ;  /* 0x0000112e16027981 */ /* 0x000ea4000c1e1100 */
[----:B--2---:R-:W-:-:S05]  /*4f30*/  PRMT R20, R2, 0x8880, RZ ;  /* 0x0000888002147816 */ /* 0x004fca00000000ff */
[----:B------:R-:W-:-:S07]  /*4f40*/  IMAD R3, R20, R17, RZ ;  /* 0x0000001114037224 */ /* 0x000fce00078e02ff */
.L_x_81:
[----:B------:R-:W-:Y:S05]  /*4f50*/  BSYNC B1 ;  /* 0x0000000000017941 */ /* 0x000fea0003800000 */
.L_x_80:
        /* <DEDUP_REMOVED lines=10> */
.L_x_83:
[----:B------:R-:W-:Y:S05]  /*5000*/  BSYNC B1 ;  /* 0x0000000000017941 */ /* 0x000fea0003800000 */
.L_x_82:
[----:B0-----:R-:W-:Y:S01]  /*5010*/  @!P4 IMAD R21, R226, R16, R3 ;  /* 0x00000010e215c224 */ /* 0x001fe200078e0203 */
[----:B------:R-:W-:Y:S04]  /*5020*/  BSSY B1, `(.L_x_84) ;  /* 0x0000006000017945 */ /* 0x000fe80003800000 */
[----:B------:R0:W-:Y:S01]  /*5030*/  @!P4 STG.E.U8 desc[UR46][R10.64+0x10], R21 ;  /* 0x000010150a00c986 */ /* 0x0001e2000c10112e */
[----:B------:R-:W-:Y:S05]  /*5040*/  @P5 BRA `(.L_x_85) ;  /* 0x00000000000c5947 */ /* 0x000fea0003800000 */
[----:B------:R-:W2:Y:S02]  /*5050*/  LDG.E.U8 R2, desc[UR46][R18.64+0x11] ;  /* 0x0000112e12027981 */ /* 0x000ea4000c1e1100 */
[----:B--2---:R-:W-:-:S05]  /*5060*/  PRMT R20, R2, 0x8880, RZ ;  /* 0x0000888002147816 */ /* 0x004fca00000000ff */
[----:B------:R-:W-:-:S07]  /*5070*/  IMAD R3, R20, R17, RZ ;  /* 0x0000001114037224 */ /* 0x000fce00078e02ff */
.L_x_85:
[----:B------:R-:W-:Y:S05]  /*5080*/  BSYNC B1 ;  /* 0x0000000000017941 */ /* 0x000fea0003800000 */
.L_x_84:
[----:B------:R-:W-:Y:S01]  /*5090*/  @!P5 IMAD R227, R227, R16, R3 ;  /* 0x00000010e3e3d224 */ /* 0x000fe200078e0203 */
[----:B------:R-:W-:Y:S04]  /*50a0*/  BSSY B1, `(.L_x_86) ;  /* 0x0000006000017945 */ /* 0x000fe80003800000 */
[----:B------:R0:W-:Y:S01]  /*50b0*/  @!P5 STG.E.U8 desc[UR46][R10.64+0x11], R227 ;  /* 0x000011e30a00d986 */ /* 0x0001e2000c10112e */
[----:B------:R-:W-:Y:S05]  /*50c0*/  @P6 BRA `(.L_x_87) ;  /* 0x00000000000c6947 */ /* 0x000fea0003800000 */
[----:B------:R-:W2:Y:S02]  /*50d0*/  LDG.E.U8 R2, desc[UR46][R22.64+0x18] ;  /* 0x0000182e16027981 */ /* 0x000ea4000c1e1100 */
[----:B--2---:R-:W-:-:S05]  /*50e0*/  PRMT R20, R2, 0x8880, RZ ;  /* 0x0000888002147816 */ /* 0x004fca00000000ff */
[----:B------:R-:W-:-:S07]  /*50f0*/  IMAD R3, R20, R17, RZ ;  /* 0x0000001114037224 */ /* 0x000fce00078e02ff */
.L_x_87:
[----:B------:R-:W-:Y:S05]  /*5100*/  BSYNC B1 ;  /* 0x0000000000017941 */ /* 0x000fea0003800000 */
.L_x_86:
        /* <DEDUP_REMOVED lines=10> */
.L_x_89:
[----:B------:R-:W-:Y:S05]  /*51b0*/  BSYNC B1 ;  /* 0x0000000000017941 */ /* 0x000fea0003800000 */
.L_x_88:
[----:B------:R-:W-:Y:S01]  /*51c0*/  @!P4 IMAD R229, R229, R16, R3 ;  /* 0x00000010e5e5c224 */ /* 0x000fe200078e0203 */
[----:B------:R-:W-:Y:S04]  /*51d0*/  BSSY B1, `(.L_x_90) ;  /* 0x0000006000017945 */ /* 0x000fe80003800000 */
[----:B------:R0:W-:Y:S01]  /*51e0*/  @!P4 STG.E.U8 desc[UR46][R6.64+0x19], R229 ;  /* 0x000019e50600c986 */ /* 0x0001e2000c10112e */
[----:B------:R-:W-:Y:S05]  /*51f0*/  @P5 BRA `(.L_x_91) ;  /* 0x00000000000c5947 */ /* 0x000fea0003800000 */
[----:B------:R-:W2:Y:S02]  /*5200*/  LDG.E.U8 R2, desc[UR46][R18.64+0x18] ;  /* 0x0000182e12027981 */ /* 0x000ea4000c1e1100 */
[----:B--2---:R-:W-:-:S05]  /*5210*/  PRMT R20, R2, 0x8880, RZ ;  /* 0x0000888002147816 */ /* 0x004fca00000000ff */
[----:B------:R-:W-:-:S07]  /*5220*/  IMAD R3, R20, R17, RZ ;  /* 0x0000001114037224 */ /* 0x000fce00078e02ff */
.L_x_91:
[----:B------:R-:W-:Y:S05]  /*5230*/  BSYNC B1 ;  /* 0x0000000000017941 */ /* 0x000fea0003800000 */
.L_x_90:
[----:B0-----:R-:W-:Y:S01]  /*5240*/  @!P5 IMAD R21, R230, R16, R3 ;  /* 0x00000010e615d224 */ /* 0x001fe200078e0203 */
[----:B------:R-:W-:Y:S04]  /*5250*/  BSSY B1, `(.L_x_92) ;  /* 0x0000006000017945 */ /* 0x000fe80003800000 */
[----:B------:R0:W-:Y:S01]  /*5260*/  @!P5 STG.E.U8 desc[UR46][R10.64+0x18], R21 ;  /* 0x000018150a00d986 */ /* 0x0001e2000c10112e */
[----:B------:R-:W-:Y:S05]  /*5270*/  @P6 BRA `(.L_x_93) ;  /* 0x00000000000c6947 */ /* 0x000fea0003800000 */
[----:B------:R-:W2:Y:S02]  /*5280*/  LDG.E.U8 R2, desc[UR46][R18.64+0x19] ;  /* 0x0000192e12027981 */ /* 0x000ea4000c1e1100 */
[----:B--2---:R-:W-:-:S05]  /*5290*/  PRMT R20, R2, 0x8880, RZ ;  /* 0x0000888002147816 */ /* 0x004fca00000000ff */
[----:B------:R-:W-:-:S07]  /*52a0*/  IMAD R3, R20, R17, RZ ;  /* 0x0000001114037224 */ /* 0x000fce00078e02ff */
.L_x_93:
[----:B------:R-:W-:Y:S05]  /*52b0*/  BSYNC B1 ;  /* 0x0000000000017941 */ /* 0x000fea0003800000 */
.L_x_92:
        /* <DEDUP_REMOVED lines=10> */
.L_x_95:
[----:B------:R-:W-:Y:S05]  /*5360*/  BSYNC B1 ;  /* 0x0000000000017941 */ /* 0x000fea0003800000 */
.L_x_94:
[----:B0-----:R-:W-:Y:S01]  /*5370*/  @!P4 IMAD R21, R200, R16, R3 ;  /* 0x00000010c815c224 */ /* 0x001fe200078e0203 */
[----:B------:R-:W-:Y:S04]  /*5380*/  BSSY B1, `(.L_x_96) ;  /* 0x0000006000017945 */ /* 0x000fe80003800000 */
[----:B-----5:R0:W-:Y:S01]  /*5390*/  @!P4 STG.E.U8 desc[UR46][R4.64+0x20], R21 ;  /* 0x000020150400c986 */ /* 0x0201e2000c10112e */
[----:B------:R-:W-:Y:S05]  /*53a0*/  @P5 BRA `(.L_x_97) ;  /* 0x00000000000c5947 */ /* 0x000fea0003800000 */
[----:B------:R-:W5:Y:S02]  /*53b0*/  LDG.E.U8 R2, desc[UR46][R14.64+0x21] ;  /* 0x0000212e0e027981 */ /* 0x000f64000c1e1100 */
[----:B-----5:R-:W-:-:S05]  /*53c0*/  PRMT R20, R2, 0x8880, RZ ;  /* 0x0000888002147816 */ /* 0x020fca00000000ff */
[----:B------:R-:W-:-:S07]  /*53d0*/  IMAD R3, R20, R17, RZ ;  /* 0x0000001114037224 */ /* 0x000fce00078e02ff */
.L_x_97:
[----:B------:R-:W-:Y:S05]  /*53e0*/  BSYNC B1 ;  /* 0x0000000000017941 */ /* 0x000fea0003800000 */
.L_x_96:
[----:B------:R-:W-:Y:S01]  /*53f0*/  @!P5 IMAD R201, R201, R16, R3 ;  /* 0x00000010c9c9d224 */ /* 0x000fe200078e0203 */
[----:B------:R-:W-:Y:S04]  /*5400*/  BSSY B1, `(.L_x_98) ;  /* 0x0000006000017945 */ /* 0x000fe80003800000 */
[----:B------:R0:W-:Y:S01]  /*5410*/  @!P5 STG.E.U8 desc[UR46][R4.64+0x21], R201 ;  /* 0x000021c90400d986 */ /* 0x0001e2000c10112e */
[----:B------:R-:W-:Y:S05]  /*5420*/  @P6 BRA `(.L_x_99) ;  /* 0x00000000000c6947 */ /* 0x000fea0003800000 */
[----:B------:R-:W5:Y:S02]  /*5430*/  LDG.E.U8 R2, desc[UR46][R12.64+0x20] ;  /* 0x0000202e0c027981 */ /* 0x000f64000c1e1100 */
[----:B-----5:R-:W-:-:S05]  /*5440*/  PRMT R20, R2, 0x8880, RZ ;  /* 0x0000888002147816 */ /* 0x020fca00000000ff */
[----:B------:R-:W-:-:S07]  /*5450*/  IMAD R3, R20, R17, RZ ;  /* 0x0000001114037224 */ /* 0x000fce00078e02ff */
.L_x_99:
[----:B------:R-:W-:Y:S05]  /*5460*/  BSYNC B1 ;  /* 0x0000000000017941 */ /* 0x000fea0003800000 */
.L_x_98:
[----:B------:R-:W-:Y:S01]  /*5470*/  ISETP.LT.OR P4, PT, R0, 0x22, !P2 ;  /* 0x000000220000780c */ /* 0x000fe20005781670 */
[----:B0-----:R-:W-:Y:S01]  /*5480*/  @!P6 IMAD R21, R202, R16, R3 ;  /* 0x00000010ca15e224 */ /* 0x001fe200078e0203 */
[----:B------:R-:W-:Y:S01]  /*5490*/  BSSY B1, `(.L_x_100) ;  /* 0x0000008000017945 */ /* 0x000fe20003800000 */
[----:B------:R-:W-:-:S03]  /*54a0*/  ISETP.LT.OR P5, PT, R0, 0x29, !P3 ;  /* 0x000000290000780c */ /* 0x000fc60005fa1670 */
[----:B------:R0:W-:Y:S01]  /*54b0*/  @!P6 STG.E.U8 desc[UR46][R8.64+0x20], R21 ;  /* 0x000020150800e986 */ /* 0x0001e2000c10112e */
[----:B------:R-:W-:-:S06]  /*54c0*/  ISETP.LT.OR P6, PT, R0, 0x2a, !P3 ;  /* 0x0000002a0000780c */ /* 0x000fcc0005fc1670 */
[----:B------:R-:W-:Y:S07]  /*54d0*/  @P4 BRA `(.L_x_101) ;  /* 0x00000000000c4947 */ /* 0x000fee0003800000 */
[----:B------:R-:W5:Y:S02]  /*54e0*/  LDG.E.U8 R2, desc[UR46][R12.64+0x21] ;  /* 0x0000212e0c027981 */ /* 0x000f64000c1e1100 */
[----:B-----5:R-:W-:-:S05]  /*54f0*/  PRMT R20, R2, 0x8880, RZ ;  /* 0x0000888002147816 */ /* 0x020fca00000000ff */
[----:B------:R-:W-:-:S07]  /*5500*/  IMAD R3, R20, R17, RZ ;  /* 0x0000001114037224 */ /* 0x000fce00078e02ff */
.L_x_101:
[----:B------:R-:W-:Y:S05]  /*5510*/  BSYNC B1 ;  /* 0x0000000000017941 */ /* 0x000fea0003800000 */
.L_x_100:
[----:B------:R-:W-:Y:S01]  /*5520*/  @!P4 IMAD R203, R203, R16, R3 ;  /* 0x00000010cbcbc224 */ /* 0x000fe200078e0203 */
[----:B------:R-:W-:Y:S04]  /*5530*/  BSSY B1, `(.L_x_102) ;  /* 0x0000006000017945 */ /* 0x000fe80003800000 */
[----:B------:R0:W-:Y:S01]  /*5540*/  @!P4 STG.E.U8 desc[UR46][R8.64+0x21], R203 ;  /* 0x000021cb0800c986 */ /* 0x0001e2000c10112e */
[----:B------:R-:W-:Y:S05]  /*5550*/  @P5 BRA `(.L_x_103) ;  /* 0x00000000000c5947 */ /* 0x000fea0003800000 */
[----:B------:R-:W5:Y:S02]  /*5560*/  LDG.E.U8 R2, desc[UR46][R14.64+0x28] ;  /* 0x0000282e0e027981 */ /* 0x000f64000c1e1100 */
[----:B-----5:R-:W-:-:S05]  /*5570*/  PRMT R20, R2, 0x8880, RZ ;  /* 0x0000888002147816 */ /* 0x020fca00000000ff */
[----:B------:R-:W-:-:S07]  /*5580*/  IMAD R3, R20, R17, RZ ;  /* 0x0000001114037224 */ /* 0x000fce00078e02ff */
.L_x_103:
[----:B------:R-:W-:Y:S05]  /*5590*/  BSYNC B1 ;  /* 0x0000000000017941 */ /* 0x000fea0003800000 */
.L_x_102:
[----:B0-----:R-:W-:Y:S01]  /*55a0*/  @!P5 IMAD R21, R204, R16, R3 ;  /* 0x00000010cc15d224 */ /* 0x001fe200078e0203 */
[----:B------:R-:W-:Y:S04]  /*55b0*/  BSSY B1, `(.L_x_104) ;  /* 0x0000006000017945 */ /* 0x000fe80003800000 */
[----:B------:R0:W-:Y:S01]  /*55c0*/  @!P5 STG.E.U8 desc[UR46][R4.64+0x28], R21 ;  /* 0x000028150400d986 */ /* 0x0001e2000c10112e */
[----:B------:R-:W-:Y:S05]  /*55d0*/  @P6 BRA `(.L_x_105) ;  /* 0x00000000000c6947 */ /* 0x000fea0003800000 */
[----:B------:R-:W5:Y:S02]  /*55e0*/  LDG.E.U8 R2, desc[UR46][R14.64+0x29] ;  /* 0x0000292e0e027981 */ /* 0x000f64000c1e1100 */
[----:B-----5:R-:W-:-:S05]  /*55f0*/  PRMT R20, R2, 0x8880, RZ ;  /* 0x0000888002147816 */ /* 0x020fca00000000ff */
[----:B------:R-:W-:-:S07]  /*5600*/  IMAD R3, R20, R17, RZ ;  /* 0x0000001114037224 */ /* 0x000fce00078e02ff */
.L_x_105:
[----:B------:R-:W-:Y:S05]  /*5610*/  BSYNC B1 ;  /* 0x0000000000017941 */ /* 0x000fea0003800000 */
.L_x_104:
[C---:B------:R-:W-:Y:S01]  /*5620*/  ISETP.LT.OR P4, PT, R0.reuse, 0x29, !P2 ;  /* 0x000000290000780c */ /* 0x040fe20005781670 */
[----:B------:R-:W-:Y:S01]  /*5630*/  @!P6 IMAD R205, R205, R16, R3 ;  /* 0x00000010cdcde224 */ /* 0x000fe200078e0203 */
        /* <DEDUP_REMOVED lines=8> */
.L_x_107:
[----:B------:R-:W-:Y:S05]  /*56c0*/  BSYNC B1 ;  /* 0x0000000000017941 */ /* 0x000fea0003800000 */
.L_x_106:
[----:B0-----:R-:W-:Y:S01]  /*56d0*/  @!P4 IMAD R21, R206, R16, R3 ;  /* 0x00000010ce15c224 */ /* 0x001fe200078e0203 */
[----:B------:R-:W-:Y:S04]  /*56e0*/  BSSY B1, `(.L_x_108) ;  /* 0x0000006000017945 */ /* 0x000fe80003800000 */
[----:B------:R0:W-:Y:S01]  /*56f0*/  @!P4 STG.E.U8 desc[UR46][R8.64+0x28], R21 ;  /* 0x000028150800c986 */ /* 0x0001e2000c10112e */
[----:B------:R-:W-:Y:S05]  /*5700*/  @P5 BRA `(.L_x_109) ;  /* 0x00000000000c5947 */ /* 0x000fea0003800000 */
[----:B------:R-:W5:Y:S02]  /*5710*/  LDG.E.U8 R2, desc[UR46][R12.64+0x29] ;  /* 0x0000292e0c027981 */ /* 0x000f64000c1e1100 */
[----:B-----5:R-:W-:-:S05]  /*5720*/  PRMT R20, R2, 0x8880, RZ ;  /* 0x0000888002147816 */ /* 0x020fca00000000ff */
[----:B------:R-:W-:-:S07]  /*5730*/  IMAD R3, R20, R17, RZ ;  /* 0x0000001114037224 */ /* 0x000fce00078e02ff */
.L_x_109:
[----:B------:R-:W-:Y:S05]  /*5740*/  BSYNC B1 ;  /* 0x0000000000017941 */ /* 0x000fea0003800000 */
.L_x_108:
[----:B------:R-:W-:Y:S01]  /*5750*/  @!P5 IMAD R207, R207, R16, R3 ;  /* 0x00000010cfcfd224 */ /* 0x000fe200078e0203 */
[----:B------:R-:W-:Y:S04]  /*5760*/  BSSY B1, `(.L_x_110) ;  /* 0x0000006000017945 */ /* 0x000fe80003800000 */
[----:B------:R0:W-:Y:S01]  /*5770*/  @!P5 STG.E.U8 desc[UR46][R8.64+0x29], R207 ;  /* 0x000029cf0800d986 */ /* 0x0001e2000c10112e */
[----:B------:R-:W-:Y:S05]  /*5780*/  @P6 BRA `(.L_x_111) ;  /* 0x00000000000c6947 */ /* 0x000fea0003800000 */
[----:B------:R-:W5:Y:S02]  /*5790*/  LDG.E.U8 R2, desc[UR46][R14.64+0x30] ;  /* 0x0000302e0e027981 */ /* 0x000f64000c1e1100 */
[----:B-----5:R-:W-:-:S05]  /*57a0*/  PRMT R20, R2, 0x8880, RZ ;  /* 0x0000888002147816 */ /* 0x020fca00000000ff */
[----:B------:R-:W-:-:S07]  /*57b0*/  IMAD R3, R20, R17, RZ ;  /* 0x0000001114037224 */ /* 0x000fce00078e02ff */
.L_x_111:
[----:B------:R-:W-:Y:S05]  /*57c0*/  BSYNC B1 ;  /* 0x0000000000017941 */ /* 0x000fea0003800000 */
.L_x_110:
        /* <DEDUP_REMOVED lines=10> */
.L_x_113:
[----:B------:R-:W-:Y:S05]  /*5870*/  BSYNC B1 ;  /* 0x0000000000017941 */ /* 0x000fea0003800000 */
.L_x_112:
[----:B------:R-:W-:Y:S01]  /*5880*/  @!P4 IMAD R209, R209, R16, R3 ;  /* 0x00000010d1d1c224 */ /* 0x000fe200078e0203 */
[----:B------:R-:W-:Y:S04]  /*5890*/  BSSY B1, `(.L_x_114) ;  /* 0x0000006000017945 */ /* 0x000fe80003800000 */
[----:B------:R0:W-:Y:S01]  /*58a0*/  @!P4 STG.E.U8 desc[UR46][R4.64+0x31], R209 ;  /* 0x000031d10400c986 */ /* 0x0001e2000c10112e */
[----:B------:R-:W-:Y:S05]  /*58b0*/  @P5 BRA `(.L_x_115) ;  /* 0x00000000000c5947 */ /* 0x000fea0003800000 */
[----:B------:R-:W5:Y:S02]  /*58c0*/  LDG.E.U8 R2, desc[UR46][R12.64+0x30] ;  /* 0x0000302e0c027981 */ /* 0x000f64000c1e1100 */
[----:B-----5:R-:W-:-:S05]  /*58d0*/  PRMT R20, R2, 0x8880, RZ ;  /* 0x0000888002147816 */ /* 0x020fca00000000ff */
[----:B------:R-:W-:-:S07]  /*58e0*/  IMAD R3, R20, R17, RZ ;  /* 0x0000001114037224 */ /* 0x000fce00078e02ff */
.L_x_115:
[----:B------:R-:W-:Y:S05]  /*58f0*/  BSYNC B1 ;  /* 0x0000000000017941 */ /* 0x000fea0003800000 */
.L_x_114:
[----:B0-----:R-:W-:Y:S01]  /*5900*/  @!P5 IMAD R21, R210, R16, R3 ;  /* 0x00000010d215d224 */ /* 0x001fe200078e0203 */
[----:B------:R-:W-:Y:S04]  /*5910*/  BSSY B1, `(.L_x_116) ;  /* 0x0000006000017945 */ /* 0x000fe80003800000 */
[----:B------:R0:W-:Y:S01]  /*5920*/  @!P5 STG.E.U8 desc[UR46][R8.64+0x30], R21 ;  /* 0x000030150800d986 */ /* 0x0001e2000c10112e */
[----:B------:R-:W-:Y:S05]  /*5930*/  @P6 BRA `(.L_x_117) ;  /* 0x00000000000c6947 */ /* 0x000fea0003800000 */
[----:B------:R-:W5:Y:S02]  /*5940*/  LDG.E.U8 R2, desc[UR46][R12.64+0x31] ;  /* 0x0000312e0c027981 */ /* 0x000f64000c1e1100 */
[----:B-----5:R-:W-:-:S05]  /*5950*/  PRMT R20, R2, 0x8880, RZ ;  /* 0x0000888002147816 */ /* 0x020fca00000000ff */
[----:B------:R-:W-:-:S07]  /*5960*/  IMAD R3, R20, R17, RZ ;  /* 0x0000001114037224 */ /* 0x000fce00078e02ff */
.L_x_117:
[----:B------:R-:W-:Y:S05]  /*5970*/  BSYNC B1 ;  /* 0x0000000000017941 */ /* 0x000fea0003800000 */
.L_x_116:
        /* <DEDUP_REMOVED lines=10> */
.L_x_119:
[----:B------:R-:W-:Y:S05]  /*5a20*/  BSYNC B1 ;  /* 0x0000000000017941 */ /* 0x000fea0003800000 */
.L_x_118:
[----:B0-----:R-:W-:Y:S01]  /*5a30*/  @!P4 IMAD R21, R212, R16, R3 ;  /* 0x00000010d415c224 */ /* 0x001fe200078e0203 */
[----:B------:R-:W-:Y:S04]  /*5a40*/  BSSY B1, `(.L_x_120) ;  /* 0x0000006000017945 */ /* 0x000fe80003800000 */
[----:B------:R0:W-:Y:S01]  /*5a50*/  @!P4 STG.E.U8 desc[UR46][R4.64+0x38], R21 ;  /* 0x000038150400c986 */ /* 0x0001e2000c10112e */
[----:B------:R-:W-:Y:S05]  /*5a60*/  @P5 BRA `(.L_x_121) ;  /* 0x00000000000c5947 */ /* 0x000fea0003800000 */
[----:B------:R-:W5:Y:S02]  /*5a70*/  LDG.E.U8 R2, desc[UR46][R14.64+0x39] ;  /* 0x0000392e0e027981 */ /* 0x000f64000c1e1100 */
[----:B-----5:R-:W-:-:S05]  /*5a80*/  PRMT R20, R2, 0x8880, RZ ;  /* 0x0000888002147816 */ /* 0x020fca00000000ff */
[----:B------:R-:W-:-:S07]  /*5a90*/  IMAD R3, R20, R17, RZ ;  /* 0x0000001114037224 */ /* 0x000fce00078e02ff */
.L_x_121:
[----:B------:R-:W-:Y:S05]  /*5aa0*/  BSYNC B1 ;  /* 0x0000000000017941 */ /* 0x000fea0003800000 */
.L_x_120:
[----:B------:R-:W-:Y:S01]  /*5ab0*/  @!P5 IMAD R213, R213, R16, R3 ;  /* 0x00000010d5d5d224 */ /* 0x000fe200078e0203 */
[----:B------:R-:W-:Y:S04]  /*5ac0*/  BSSY B1, `(.L_x_122) ;  /* 0x0000006000017945 */ /* 0x000fe80003800000 */
[----:B------:R0:W-:Y:S01]  /*5ad0*/  @!P5 STG.E.U8 desc[UR46][R4.64+0x39], R213 ;  /* 0x000039d50400d986 */ /* 0x0001e2000c10112e */
[----:B------:R-:W-:Y:S05]  /*5ae0*/  @P6 BRA `(.L_x_123) ;  /* 0x00000000000c6947 */ /* 0x000fea0003800000 */
[----:B------:R-:W5:Y:S02]  /*5af0*/  LDG.E.U8 R2, desc[UR46][R12.64+0x38] ;  /* 0x0000382e0c027981 */ /* 0x000f64000c1e1100 */
[----:B-----5:R-:W-:-:S05]  /*5b00*/  PRMT R20, R2, 0x8880, RZ ;  /* 0x0000888002147816 */ /* 0x020fca00000000ff */
[----:B------:R-:W-:-:S07]  /*5b10*/  IMAD R3, R20, R17, RZ ;  /* 0x0000001114037224 */ /* 0x000fce00078e02ff */
.L_x_123:
[----:B------:R-:W-:Y:S05]  /*5b20*/  BSYNC B1 ;  /* 0x0000000000017941 */ /* 0x000fea0003800000 */
.L_x_122:
        /* <DEDUP_REMOVED lines=10> */
.L_x_125:
[----:B------:R-:W-:Y:S05]  /*5bd0*/  BSYNC B1 ;  /* 0x0000000000017941 */ /* 0x000fea0003800000 */
.L_x_124:
[----:B------:R-:W-:Y:S01]  /*5be0*/  @!P4 IMAD R215, R215, R16, R3 ;  /* 0x00000010d7d7c224 */ /* 0x000fe200078e0203 */
[----:B------:R-:W-:Y:S04]  /*5bf0*/  BSSY B1, `(.L_x_126) ;  /* 0x0000006000017945 */ /* 0x000fe80003800000 */
[----:B------:R0:W-:Y:S01]  /*5c00*/  @!P4 STG.E.U8 desc[UR46][R8.64+0x39], R215 ;  /* 0x000039d70800c986 */ /* 0x0001e2000c10112e */
[----:B------:R-:W-:Y:S05]  /*5c10*/  @P5 BRA `(.L_x_127) ;  /* 0x00000000000c5947 */ /* 0x000fea0003800000 */
[----:B------:R-:W5:Y:S02]  /*5c20*/  LDG.E.U8 R2, desc[UR46][R22.64+0x20] ;  /* 0x0000202e16027981 */ /* 0x000f64000c1e1100 */
[----:B-----5:R-:W-:-:S05]  /*5c30*/  PRMT R20, R2, 0x8880, RZ ;  /* 0x0000888002147816 */ /* 0x020fca00000000ff */
[----:B------:R-:W-:-:S07]  /*5c40*/  IMAD R3, R20, R17, RZ ;  /* 0x0000001114037224 */ /* 0x000fce00078e02ff */
.L_x_127:
[----:B------:R-:W-:Y:S05]  /*5c50*/  BSYNC B1 ;  /* 0x0000000000017941 */ /* 0x000fea0003800000 */
.L_x_126:
[----:B0-----:R-:W-:Y:S01]  /*5c60*/  @!P5 IMAD R21, R184, R16, R3 ;  /* 0x00000010b815d224 */ /* 0x001fe200078e0203 */
[----:B------:R-:W-:Y:S04]  /*5c70*/  BSSY B1, `(.L_x_128) ;  /* 0x0000006000017945 */ /* 0x000fe80003800000 */
[----:B------:R0:W-:Y:S01]  /*5c80*/  @!P5 STG.E.U8 desc[UR46][R6.64+0x20], R21 ;  /* 0x000020150600d986 */ /* 0x0001e2000c10112e */
[----:B------:R-:W-:Y:S05]  /*5c90*/  @P6 BRA `(.L_x_129) ;  /* 0x00000000000c6947 */ /* 0x000fea0003800000 */
[----:B------:R-:W5:Y:S02]  /*5ca0*/  LDG.E.U8 R2, desc[UR46][R22.64+0x21] ;  /* 0x0000212e16027981 */ /* 0x000f64000c1e1100 */
[----:B-----5:R-:W-:-:S05]  /*5cb0*/  PRMT R20, R2, 0x8880, RZ ;  /* 0x0000888002147816 */ /* 0x020fca00000000ff */
[----:B------:R-:W-:-:S07]  /*5cc0*/  IMAD R3, R20, R17, RZ ;  /* 0x0000001114037224 */ /* 0x000fce00078e02ff */
.L_x_129:
[----:B------:R-:W-:Y:S05]  /*5cd0*/  BSYNC B1 ;  /* 0x0000000000017941 */ /* 0x000fea0003800000 */
.L_x_128:
        /* <DEDUP_REMOVED lines=10> */
.L_x_131:
[----:B------:R-:W-:Y:S05]  /*5d80*/  BSYNC B1 ;  /* 0x0000000000017941 */ /* 0x000fea0003800000 */
.L_x_130:
[----:B0-----:R-:W-:Y:S01]  /*5d90*/  @!P4 IMAD R21, R186, R16, R3 ;  /* 0x00000010ba15c224 */ /* 0x001fe200078e0203 */
[----:B------:R-:W-:Y:S04]  /*5da0*/  BSSY B1, `(.L_x_132) ;  /* 0x0000006000017945 */ /* 0x000fe80003800000 */
[----:B------:R0:W-:Y:S01]  /*5db0*/  @!P4 STG.E.U8 desc[UR46][R10.64+0x20], R21 ;  /* 0x000020150a00c986 */ /* 0x0001e2000c10112e */
[----:B------:R-:W-:Y:S05]  /*5dc0*/  @P5 BRA `(.L_x_133) ;  /* 0x00000000000c5947 */ /* 0x000fea0003800000 */
[----:B------:R-:W5:Y:S02]  /*5dd0*/  LDG.E.U8 R2, desc[UR46][R18.64+0x21] ;  /* 0x0000212e12027981 */ /* 0x000f64000c1e1100 */
[----:B-----5:R-:W-:-:S05]  /*5de0*/  PRMT R20, R2, 0x8880, RZ ;  /* 0x0000888002147816 */ /* 0x020fca00000000ff */
[----:B------:R-:W-:-:S07]  /*5df0*/  IMAD R3, R20, R17, RZ ;  /* 0x0000001114037224 */ /* 0x000fce00078e02ff */
.L_x_133:
[----:B------:R-:W-:Y:S05]  /*5e00*/  BSYNC B1 ;  /* 0x0000000000017941 */ /* 0x000fea0003800000 */
.L_x_132:
[----:B------:R-:W-:Y:S01]  /*5e10*/  @!P5 IMAD R187, R187, R16, R3 ;  /* 0x00000010bbbbd224 */ /* 0x000fe200078e0203 */
[----:B------:R-:W-:Y:S04]  /*5e20*/  BSSY B1, `(.L_x_134) ;  /* 0x0000006000017945 */ /* 0x000fe80003800000 */
[----:B------:R0:W-:Y:S01]  /*5e30*/  @!P5 STG.E.U8 desc[UR46][R10.64+0x21], R187 ;  /* 0x000021bb0a00d986 */ /* 0x0001e2000c10112e */
[----:B------:R-:W-:Y:S05]  /*5e40*/  @P6 BRA `(.L_x_135) ;  /* 0x00000000000c6947 */ /* 0x000fea0003800000 */
[----:B------:R-:W5:Y:S02]  /*5e50*/  LDG.E.U8 R2, desc[UR46][R22.64+0x28] ;  /* 0x0000282e16027981 */ /* 0x000f64000c1e1100 */
[----:B-----5:R-:W-:-:S05]  /*5e60*/  PRMT R20, R2, 0x8880, RZ ;  /* 0x0000888002147816 */ /* 0x020fca00000000ff */
[----:B------:R-:W-:-:S07]  /*5e70*/  IMAD R3, R20, R17, RZ ;  /* 0x0000001114037224 */ /* 0x000fce00078e02ff */
.L_x_135:
[----:B------:R-:W-:Y:S05]  /*5e80*/  BSYNC B1 ;  /* 0x0000000000017941 */ /* 0x000fea0003800000 */
.L_x_134:
        /* <DEDUP_REMOVED lines=10> */
.L_x_137:
[----:B------:R-:W-:Y:S05]  /*5f30*/  BSYNC B1 ;  /* 0x0000000000017941 */ /* 0x000fea0003800000 */
.L_x_136:
[----:B------:R-:W-:Y:S01]  /*5f40*/  @!P4 IMAD R189, R189, R16, R3 ;  /* 0x00000010bdbdc224 */ /* 0x000fe200078e0203 */
[----:B------:R-:W-:Y:S04]  /*5f50*/  BSSY B1, `(.L_x_138) ;  /* 0x0000006000017945 */ /* 0x000fe80003800000 */
[----:B------:R0:W-:Y:S01]  /*5f60*/  @!P4 STG.E.U8 desc[UR46][R6.64+0x29], R189 ;  /* 0x000029bd0600c986 */ /* 0x0001e2000c10112e */
[----:B------:R-:W-:Y:S05]  /*5f70*/  @P5 BRA `(.L_x_139) ;  /* 0x00000000000c5947 */ /* 0x000fea0003800000 */
[----:B------:R-:W5:Y:S02]  /*5f80*/  LDG.E.U8 R2, desc[UR46][R18.64+0x28] ;  /* 0x0000282e12027981 */ /* 0x000f64000c1e1100 */
[----:B-----5:R-:W-:-:S05]  /*5f90*/  PRMT R20, R2, 0x8880, RZ ;  /* 0x0000888002147816 */ /* 0x020fca00000000ff */
[----:B------:R-:W-:-:S07]  /*5fa0*/  IMAD R3, R20, R17, RZ ;  /* 0x0000001114037224 */ /* 0x000fce00078e02ff */
.L_x_139:
[----:B------:R-:W-:Y:S05]  /*5fb0*/  BSYNC B1 ;  /* 0x0000000000017941 */ /* 0x000fea0003800000 */
.L_x_138:
[----:B0-----:R-:W-:Y:S01]  /*5fc0*/  @!P5 IMAD R21, R190, R16, R3 ;  /* 0x00000010be15d224 */ /* 0x001fe200078e0203 */
[----:B------:R-:W-:Y:S04]  /*5fd0*/  BSSY B1, `(.L_x_140) ;  /* 0x0000006000017945 */ /* 0x000fe80003800000 */
[----:B------:R0:W-:Y:S01]  /*5fe0*/  @!P5 STG.E.U8 desc[UR46][R10.64+0x28], R21 ;  /* 0x000028150a00d986 */ /* 0x0001e2000c10112e */
[----:B------:R-:W-:Y:S05]  /*5ff0*/  @P6 BRA `(.L_x_141) ;  /* 0x00000000000c6947 */ /* 0x000fea0003800000 */
[----:B------:R-:W5:Y:S02]  /*6000*/  LDG.E.U8 R2, desc[UR46][R18.64+0x29] ;  /* 0x0000292e12027981 */ /* 0x000f64000c1e1100 */
[----:B-----5:R-:W-:-:S05]  /*6010*/  PRMT R20, R2, 0x8880, RZ ;  /* 0x0000888002147816 */ /* 0x020fca00000000ff */
[----:B------:R-:W-:-:S07]  /*6020*/  IMAD R3, R20, R17, RZ ;  /* 0x0000001114037224 */ /* 0x000fce00078e02ff */
.L_x_141:
[----:B------:R-:W-:Y:S05]  /*6030*/  BSYNC B1 ;  /* 0x0000000000017941 */ /* 0x000fea0003800000 */
.L_x_140:
        /* <DEDUP_REMOVED lines=10> */
.L_x_143:
[----:B------:R-:W-:Y:S05]  /*60e0*/  BSYNC B1 ;  /* 0x0000000000017941 */ /* 0x000fea0003800000 */
.L_x_142:
[----:B0-----:R-:W-:Y:S01]  /*60f0*/  @!P4 IMAD R21, R192, R16, R3 ;  /* 0x00000010c015c224 */ /* 0x001fe200078e0203 */
[----:B------:R-:W-:Y:S04]  /*6100*/  BSSY B1, `(.L_x_144) ;  /* 0x0000006000017945 */ /* 0x000fe80003800000 */
[----:B------:R0:W-:Y:S01]  /*6110*/  @!P4 STG.E.U8 desc[UR46][R6.64+0x30], R21 ;  /* 0x000030150600c986 */ /* 0x0001e2000c10112e */
[----:B------:R-:W-:Y:S05]  /*6120*/  @P5 BRA `(.L_x_145) ;  /* 0x00000000000c5947 */ /* 0x000fea0003800000 */
[----:B------:R-:W5:Y:S02]  /*6130*/  LDG.E.U8 R2, desc[UR46][R22.64+0x31] ;  /* 0x0000312e16027981 */ /* 0x000f64000c1e1100 */
[----:B-----5:R-:W-:-:S05]  /*6140*/  PRMT R20, R2, 0x8880, RZ ;  /* 0x0000888002147816 */ /* 0x020fca00000000ff */
[----:B------:R-:W-:-:S07]  /*6150*/  IMAD R3, R20, R17, RZ ;  /* 0x0000001114037224 */ /* 0x000fce00078e02ff */
.L_x_145:
[----:B------:R-:W-:Y:S05]  /*6160*/  BSYNC B1 ;  /* 0x0000000000017941 */ /* 0x000fea0003800000 */
.L_x_144:
[----:B------:R-:W-:Y:S01]  /*6170*/  @!P5 IMAD R193, R193, R16, R3 ;  /* 0x00000010c1c1d224 */ /* 0x000fe200078e0203 */
[----:B------:R-:W-:Y:S04]  /*6180*/  BSSY B1, `(.L_x_146) ;  /* 0x0000006000017945 */ /* 0x000fe80003800000 */
[----:B------:R0:W-:Y:S01]  /*6190*/  @!P5 STG.E.U8 desc[UR46][R6.64+0x31], R193 ;  /* 0x000031c10600d986 */ /* 0x0001e2000c10112e */
[----:B------:R-:W-:Y:S05]  /*61a0*/  @P6 BRA `(.L_x_147) ;  /* 0x00000000000c6947 */ /* 0x000fea0003800000 */
[----:B------:R-:W5:Y:S02]  /*61b0*/  LDG.E.U8 R2, desc[UR46][R18.64+0x30] ;  /* 0x0000302e12027981 */ /* 0x000f64000c1e1100 */
[----:B-----5:R-:W-:-:S05]  /*61c0*/  PRMT R20, R2, 0x8880, RZ ;  /* 0x0000888002147816 */ /* 0x020fca00000000ff */
[----:B------:R-:W-:-:S07]  /*61d0*/  IMAD R3, R20, R17, RZ ;  /* 0x0000001114037224 */ /* 0x000fce00078e02ff */
.L_x_147:
[----:B------:R-:W-:Y:S05]  /*61e0*/  BSYNC B1 ;  /* 0x0000000000017941 */ /* 0x000fea0003800000 */
.L_x_146:
        /* <DEDUP_REMOVED lines=10> */
.L_x_149:
[----:B------:R-:W-:Y:S05]  /*6290*/  BSYNC B1 ;  /* 0x0000000000017941 */ /* 0x000fea0003800000 */
.L_x_148:
[----:B------:R-:W-:Y:S01]  /*62a0*/  @!P4 IMAD R195, R195, R16, R3 ;  /* 0x00000010c3c3c224 */ /* 0x000fe200078e0203 */
[----:B------:R-:W-:Y:S04]  /*62b0*/  BSSY B1, `(.L_x_150) ;  /* 0x0000006000017945 */ /* 0x000fe80003800000 */
[----:B------:R0:W-:Y:S01]  /*62c0*/  @!P4 STG.E.U8 desc[UR46][R10.64+0x31], R195 ;  /* 0x000031c30a00c986 */ /* 0x0001e2000c10112e */
[----:B------:R-:W-:Y:S05]  /*62d0*/  @P5 BRA `(.L_x_151) ;  /* 0x00000000000c5947 */ /* 0x000fea0003800000 */
[----:B------:R-:W5:Y:S02]  /*62e0*/  LDG.E.U8 R2, desc[UR46][R22.64+0x38] ;  /* 0x0000382e16027981 */ /* 0x000f64000c1e1100 */
[----:B-----5:R-:W-:-:S05]  /*62f0*/  PRMT R20, R2, 0x8880, RZ ;  /* 0x0000888002147816 */ /* 0x020fca00000000ff */
[----:B------:R-:W-:-:S07]  /*6300*/  IMAD R3, R20, R17, RZ ;  /* 0x0000001114037224 */ /* 0x000fce00078e02ff */
.L_x_151:
[----:B------:R-:W-:Y:S05]  /*6310*/  BSYNC B1 ;  /* 0x0000000000017941 */ /* 0x000fea0003800000 */
.L_x_150:
[----:B0-----:R-:W-:Y:S01]  /*6320*/  @!P5 IMAD R21, R196, R16, R3 ;  /* 0x00000010c415d224 */ /* 0x001fe200078e0203 */
[----:B------:R-:W-:Y:S04]  /*6330*/  BSSY B1, `(.L_x_152) ;  /* 0x0000006000017945 */ /* 0x000fe80003800000 */
[----:B------:R0:W-:Y:S01]  /*6340*/  @!P5 STG.E.U8 desc[UR46][R6.64+0x38], R21 ;  /* 0x000038150600d986 */ /* 0x0001e2000c10112e */
[----:B------:R-:W-:Y:S05]  /*6350*/  @P6 BRA `(.L_x_153) ;  /* 0x00000000000c6947 */ /* 0x000fea0003800000 */
[----:B------:R-:W5:Y:S02]  /*6360*/  LDG.E.U8 R2, desc[UR46][R22.64+0x39] ;  /* 0x0000392e16027981 */ /* 0x000f64000c1e1100 */
[----:B-----5:R-:W-:-:S05]  /*6370*/  PRMT R20, R2, 0x8880, RZ ;  /* 0x0000888002147816 */ /* 0x020fca00000000ff */
[----:B------:R-:W-:-:S07]  /*6380*/  IMAD R3, R20, R17, RZ ;  /* 0x0000001114037224 */ /* 0x000fce00078e02ff */
.L_x_153:
[----:B------:R-:W-:Y:S05]  /*6390*/  BSYNC B1 ;  /* 0x0000000000017941 */ /* 0x000fea0003800000 */
.L_x_152:
        /* <DEDUP_REMOVED lines=10> */
.L_x_155:
[----:B------:R-:W-:Y:S05]  /*6440*/  BSYNC B1 ;  /* 0x0000000000017941 */ /* 0x000fea0003800000 */
.L_x_154:
[----:B0-----:R-:W-:Y:S01]  /*6450*/  @!P4 IMAD R21, R198, R16, R3 ;  /* 0x00000010c615c224 */ /* 0x001fe200078e0203 */
[----:B------:R-:W-:Y:S04]  /*6460*/  BSSY B1, `(.L_x_156) ;  /* 0x0000006000017945 */ /* 0x000fe80003800000 */
[----:B------:R0:W-:Y:S01]  /*6470*/  @!P4 STG.E.U8 desc[UR46][R10.64+0x38], R21 ;  /* 0x000038150a00c986 */ /* 0x0001e2000c10112e */
[----:B------:R-:W-:Y:S05]  /*6480*/  @P5 BRA `(.L_x_157) ;  /* 0x00000000000c5947 */ /* 0x000fea0003800000 */
[----:B------:R-:W5:Y:S02]  /*6490*/  LDG.E.U8 R2, desc[UR46][R18.64+0x39] ;  /* 0x0000392e12027981 */ /* 0x000f64000c1e1100 */
[----:B-----5:R-:W-:-:S05]  /*64a0*/  PRMT R20, R2, 0x8880, RZ ;  /* 0x0000888002147816 */ /* 0x020fca00000000ff */
[----:B------:R-:W-:-:S07]  /*64b0*/  IMAD R3, R20, R17, RZ ;  /* 0x0000001114037224 */ /* 0x000fce00078e02ff */
.L_x_157:
[----:B------:R-:W-:Y:S05]  /*64c0*/  BSYNC B1 ;  /* 0x0000000000017941 */ /* 0x000fea0003800000 */
.L_x_156:
[----:B------:R-:W-:Y:S01]  /*64d0*/  @!P5 IMAD R199, R199, R16, R3 ;  /* 0x00000010c7c7d224 */ /* 0x000fe200078e0203 */
[----:B------:R-:W-:Y:S04]  /*64e0*/  BSSY B1, `(.L_x_158) ;  /* 0x0000006000017945 */ /* 0x000fe80003800000 */
[----:B------:R0:W-:Y:S01]  /*64f0*/  @!P5 STG.E.U8 desc[UR46][R10.64+0x39], R199 ;  /* 0x000039c70a00d986 */ /* 0x0001e2000c10112e */
[----:B------:R-:W-:Y:S05]  /*6500*/  @P6 BRA `(.L_x_159) ;  /* 0x00000000000c6947 */ /* 0x000fea0003800000 */
[----:B------:R-:W5:Y:S02]  /*6510*/  LDG.E.U8 R2, desc[UR46][R14.64+0x40] ;  /* 0x0000402e0e027981 */ /* 0x000f64000c1e1100 */
[----:B-----5:R-:W-:-:S05]  /*6520*/  PRMT R20, R2, 0x8880, RZ ;  /* 0x0000888002147816 */ /* 0x020fca00000000ff */
[----:B------:R-:W-:-:S07]  /*6530*/  IMAD R3, R20, R17, RZ ;  /* 0x0000001114037224 */ /* 0x000fce00078e02ff */
.L_x_159:
[----:B------:R-:W-:Y:S05]  /*6540*/  BSYNC B1 ;  /* 0x0000000000017941 */ /* 0x000fea0003800000 */
.L_x_158:
        /* <DEDUP_REMOVED lines=10> */
.L_x_161:
[----:B------:R-:W-:Y:S05]  /*65f0*/  BSYNC B1 ;  /* 0x0000000000017941 */ /* 0x000fea0003800000 */
.L_x_160:
[----:B------:R-:W-:Y:S01]  /*6600*/  @!P4 IMAD R169, R169, R16, R3 ;  /* 0x00000010a9a9c224 */ /* 0x000fe200078e0203 */
[----:B------:R-:W-:Y:S04]  /*6610*/  BSSY B1, `(.L_x_162) ;  /* 0x0000006000017945 */ /* 0x000fe80003800000 */
[----:B------:R0:W-:Y:S01]  /*6620*/  @!P4 STG.E.U8 desc[UR46][R4.64+0x41], R169 ;  /* 0x000041a90400c986 */ /* 0x0001e2000c10112e */
[----:B------:R-:W-:Y:S05]  /*6630*/  @P5 BRA `(.L_x_163) ;  /* 0x00000000000c5947 */ /* 0x000fea0003800000 */
[----:B------:R-:W5:Y:S02]  /*6640*/  LDG.E.U8 R2, desc[UR46][R12.64+0x40] ;  /* 0x0000402e0c027981 */ /* 0x000f64000c1e1100 */
[----:B-----5:R-:W-:-:S05]  /*6650*/  PRMT R20, R2, 0x8880, RZ ;  /* 0x0000888002147816 */ /* 0x020fca00000000ff */
[----:B------:R-:W-:-:S07]  /*6660*/  IMAD R3, R20, R17, RZ ;  /* 0x0000001114037224 */ /* 0x000fce00078e02ff */
.L_x_163:
[----:B------:R-:W-:Y:S05]  /*6670*/  BSYNC B1 ;  /* 0x0000000000017941 */ /* 0x000fea0003800000 */
.L_x_162:
[----:B0-----:R-:W-:Y:S01]  /*6680*/  @!P5 IMAD R21, R170, R16, R3 ;  /* 0x00000010aa15d224 */ /* 0x001fe200078e0203 */
[----:B------:R-:W-:Y:S04]  /*6690*/  BSSY B1, `(.L_x_164) ;  /* 0x0000006000017945 */ /* 0x000fe80003800000 */
[----:B------:R0:W-:Y:S01]  /*66a0*/  @!P5 STG.E.U8 desc[UR46][R8.64+0x40], R21 ;  /* 0x000040150800d986 */ /* 0x0001e2000c10112e */
[----:B------:R-:W-:Y:S05]  /*66b0*/  @P6 BRA `(.L_x_165) ;  /* 0x00000000000c6947 */ /* 0x000fea0003800000 */
[----:B------:R-:W5:Y:S02]  /*66c0*/  LDG.E.U8 R2, desc[UR46][R12.64+0x41] ;  /* 0x0000412e0c027981 */ /* 0x000f64000c1e1100 */
[----:B-----5:R-:W-:-:S05]  /*66d0*/  PRMT R20, R2, 0x8880, RZ ;  /* 0x0000888002147816 */ /* 0x020fca00000000ff */
[----:B------:R-:W-:-:S07]  /*66e0*/  IMAD R3, R20, R17, RZ ;  /* 0x0000001114037224 */ /* 0x000fce00078e02ff */
.L_x_165:
[----:B------:R-:W-:Y:S05]  /*66f0*/  BSYNC B1 ;  /* 0x0000000000017941 */ /* 0x000fea0003800000 */
.L_x_164:
        /* <DEDUP_REMOVED lines=10> */
.L_x_167:
[----:B------:R-:W-:Y:S05]  /*67a0*/  BSYNC B1 ;  /* 0x0000000000017941 */ /* 0x000fea0003800000 */
.L_x_166:
[----:B0-----:R-:W-:Y:S01]  /*67b0*/  @!P4 IMAD R21, R172, R16, R3 ;  /* 0x00000010ac15c224 */ /* 0x001fe200078e0203 */
[----:B------:R-:W-:Y:S04]  /*67c0*/  BSSY B1, `(.L_x_168) ;  /* 0x0000006000017945 */ /* 0x000fe80003800000 */
[----:B------:R0:W-:Y:S01]  /*67d0*/  @!P4 STG.E.U8 desc[UR46][R4.64+0x48], R21 ;  /* 0x000048150400c986 */ /* 0x0001e2000c10112e */
[----:B------:R-:W-:Y:S05]  /*67e0*/  @P5 BRA `(.L_x_169) ;  /* 0x00000000000c5947 */ /* 0x000fea0003800000 */
[----:B------:R-:W5:Y:S02]  /*67f0*/  LDG.E.U8 R2, desc[UR46][R14.64+0x49] ;  /* 0x0000492e0e027981 */ /* 0x000f64000c1e1100 */
[----:B-----5:R-:W-:-:S05]  /*6800*/  PRMT R20, R2, 0x8880, RZ ;  /* 0x0000888002147816 */ /* 0x020fca00000000ff */
[----:B------:R-:W-:-:S07]  /*6810*/  IMAD R3, R20, R17, RZ ;  /* 0x0000001114037224 */ /* 0x000fce00078e02ff */
.L_x_169:
[----:B------:R-:W-:Y:S05]  /*6820*/  BSYNC B1 ;  /* 0x0000000000017941 */ /* 0x000fea0003800000 */
.L_x_168:
[----:B------:R-:W-:Y:S01]  /*6830*/  @!P5 IMAD R173, R173, R16, R3 ;  /* 0x00000010adadd224 */ /* 0x000fe200078e0203 */
[----:B------:R-:W-:Y:S04]  /*6840*/  BSSY B1, `(.L_x_170) ;  /* 0x0000006000017945 */ /* 0x000fe80003800000 */
[----:B------:R0:W-:Y:S01]  /*6850*/  @!P5 STG.E.U8 desc[UR46][R4.64+0x49], R173 ;  /* 0x000049ad0400d986 */ /* 0x0001e2000c10112e */
[----:B------:R-:W-:Y:S05]  /*6860*/  @P6 BRA `(.L_x_171) ;  /* 0x00000000000c6947 */ /* 0x000fea0003800000 */
[----:B------:R-:W5:Y:S02]  /*6870*/  LDG.E.U8 R2, desc[UR46][R12.64+0x48] ;  /* 0x0000482e0c027981 */ /* 0x000f64000c1e1100 */
[----:B-----5:R-:W-:-:S05]  /*6880*/  PRMT R20, R2, 0x8880, RZ ;  /* 0x0000888002147816 */ /* 0x020fca00000000ff */
[----:B------:R-:W-:-:S07]  /*6890*/  IMAD R3, R20, R17, RZ ;  /* 0x0000001114037224 */ /* 0x000fce00078e02ff */
.L_x_171:
[----:B------:R-:W-:Y:S05]  /*68a0*/  BSYNC B1 ;  /* 0x0000000000017941 */ /* 0x000fea0003800000 */
.L_x_170:
        /* <DEDUP_REMOVED lines=10> */
.L_x_173:
[----:B------:R-:W-:Y:S05]  /*6950*/  BSYNC B1 ;  /* 0x0000000000017941 */ /* 0x000fea0003800000 */
.L_x_172:
[----:B------:R-:W-:Y:S01]  /*6960*/  @!P4 IMAD R175, R175, R16, R3 ;  /* 0x00000010afafc224 */ /* 0x000fe200078e0203 */
[----:B------:R-:W-:Y:S04]  /*6970*/  BSSY B1, `(.L_x_174) ;  /* 0x0000006000017945 */ /* 0x000fe80003800000 */
[----:B------:R0:W-:Y:S01]  /*6980*/  @!P4 STG.E.U8 desc[UR46][R8.64+0x49], R175 ;  /* 0x000049af0800c986 */ /* 0x0001e2000c10112e */
[----:B------:R-:W-:Y:S05]  /*6990*/  @P5 BRA `(.L_x_175) ;  /* 0x00000000000c5947 */ /* 0x000fea0003800000 */
[----:B------:R-:W5:Y:S02]  /*69a0*/  LDG.E.U8 R2, desc[UR46][R14.64+0x50] ;  /* 0x0000502e0e027981 */ /* 0x000f64000c1e1100 */
[----:B-----5:R-:W-:-:S05]  /*69b0*/  PRMT R20, R2, 0x8880, RZ ;  /* 0x0000888002147816 */ /* 0x020fca00000000ff */
[----:B------:R-:W-:-:S07]  /*69c0*/  IMAD R3, R20, R17, RZ ;  /* 0x0000001114037224 */ /* 0x000fce00078e02ff */
.L_x_175:
[----:B------:R-:W-:Y:S05]  /*69d0*/  BSYNC B1 ;  /* 0x0000000000017941 */ /* 0x000fea0003800000 */
.L_x_174:
[----:B0-----:R-:W-:Y:S01]  /*69e0*/  @!P5 IMAD R21, R176, R16, R3 ;  /* 0x00000010b015d224 */ /* 0x001fe200078e0203 */
[----:B------:R-:W-:Y:S04]  /*69f0*/  BSSY B1, `(.L_x_176) ;  /* 0x0000006000017945 */ /* 0x000fe80003800000 */
[----:B------:R0:W-:Y:S01]  /*6a00*/  @!P5 STG.E.U8 desc[UR46][R4.64+0x50], R21 ;  /* 0x000050150400d986 */ /* 0x0001e2000c10112e */
[----:B------:R-:W-:Y:S05]  /*6a10*/  @P6 BRA `(.L_x_177) ;  /* 0x00000000000c6947 */ /* 0x000fea0003800000 */
[----:B------:R-:W5:Y:S02]  /*6a20*/  LDG.E.U8 R2, desc[UR46][R14.64+0x51] ;  /* 0x0000512e0e027981 */ /* 0x000f64000c1e1100 */
[----:B-----5:R-:W-:-:S05]  /*6a30*/  PRMT R20, R2, 0x8880, RZ ;  /* 0x0000888002147816 */ /* 0x020fca00000000ff */
[----:B------:R-:W-:-:S07]  /*6a40*/  IMAD R3, R20, R17, RZ ;  /* 0x0000001114037224 */ /* 0x000fce00078e02ff */
.L_x_177:
[----:B------:R-:W-:Y:S05]  /*6a50*/  BSYNC B1 ;  /* 0x0000000000017941 */ /* 0x000fea0003800000 */
.L_x_176:
        /* <DEDUP_REMOVED lines=10> */
.L_x_179:
[----:B------:R-:W-:Y:S05]  /*6b00*/  BSYNC B1 ;  /* 0x0000000000017941 */ /* 0x000fea0003800000 */
.L_x_178:
[----:B0-----:R-:W-:Y:S01]  /*6b10*/  @!P4 IMAD R21, R178, R16, R3 ;  /* 0x00000010b215c224 */ /* 0x001fe200078e0203 */
[----:B------:R-:W-:Y:S04]  /*6b20*/  BSSY B1, `(.L_x_180) ;  /* 0x0000006000017945 */ /* 0x000fe80003800000 */
[----:B------:R0:W-:Y:S01]  /*6b30*/  @!P4 STG.E.U8 desc[UR46][R8.64+0x50], R21 ;  /* 0x000050150800c986 */ /* 0x0001e2000c10112e */
[----:B------:R-:W-:Y:S05]  /*6b40*/  @P5 BRA `(.L_x_181) ;  /* 0x00000000000c5947 */ /* 0x000fea0003800000 */
[----:B------:R-:W5:Y:S02]  /*6b50*/  LDG.E.U8 R2, desc[UR46][R12.64+0x51] ;  /* 0x0000512e0c027981 */ /* 0x000f64000c1e1100 */
[----:B-----5:R-:W-:-:S05]  /*6b60*/  PRMT R20, R2, 0x8880, RZ ;  /* 0x0000888002147816 */ /* 0x020fca00000000ff */
[----:B------:R-:W-:-:S07]  /*6b70*/  IMAD R3, R20, R17, RZ ;  /* 0x0000001114037224 */ /* 0x000fce00078e02ff */
.L_x_181:
[----:B------:R-:W-:Y:S05]  /*6b80*/  BSYNC B1 ;  /* 0x0000000000017941 */ /* 0x000fea0003800000 */
.L_x_180:
[----:B------:R-:W-:Y:S01]  /*6b90*/  @!P5 IMAD R179, R179, R16, R3 ;  /* 0x00000010b3b3d224 */ /* 0x000fe200078e0203 */
[----:B------:R-:W-:Y:S04]  /*6ba0*/  BSSY B1, `(.L_x_182) ;  /* 0x0000006000017945 */ /* 0x000fe80003800000 */
[----:B------:R0:W-:Y:S01]  /*6bb0*/  @!P5 STG.E.U8 desc[UR46][R8.64+0x51], R179 ;  /* 0x000051b30800d986 */ /* 0x0001e2000c10112e */
[----:B------:R-:W-:Y:S05]  /*6bc0*/  @P6 BRA `(.L_x_183) ;  /* 0x00000000000c6947 */ /* 0x000fea0003800000 */
[----:B------:R-:W5:Y:S02]  /*6bd0*/  LDG.E.U8 R2, desc[UR46][R14.64+0x58] ;  /* 0x0000582e0e027981 */ /* 0x000f64000c1e1100 */
[----:B-----5:R-:W-:-:S05]  /*6be0*/  PRMT R20, R2, 0x8880, RZ ;  /* 0x0000888002147816 */ /* 0x020fca00000000ff */
[----:B------:R-:W-:-:S07]  /*6bf0*/  IMAD R3, R20, R17, RZ ;  /* 0x0000001114037224 */ /* 0x000fce00078e02ff */
.L_x_183:
[----:B------:R-:W-:Y:S05]  /*6c00*/  BSYNC B1 ;  /* 0x0000000000017941 */ /* 0x000fea0003800000 */
.L_x_182:
        /* <DEDUP_REMOVED lines=10> */
.L_x_185:
[----:B------:R-:W-:Y:S05]  /*6cb0*/  BSYNC B1 ;  /* 0x0000000000017941 */ /* 0x000fea0003800000 */
.L_x_184:
[----:B------:R-:W-:Y:S01]  /*6cc0*/  @!P4 IMAD R181, R181, R16, R3 ;  /* 0x00000010b5b5c224 */ /* 0x000fe200078e0203 */
[----:B------:R-:W-:Y:S04]  /*6cd0*/  BSSY B1, `(.L_x_186) ;  /* 0x0000006000017945 */ /* 0x000fe80003800000 */
[----:B------:R0:W-:Y:S01]  /*6ce0*/  @!P4 STG.E.U8 desc[UR46][R4.64+0x59], R181 ;  /* 0x000059b50400c986 */ /* 0x0001e2000c10112e */
[----:B------:R-:W-:Y:S05]  /*6cf0*/  @P5 BRA `(.L_x_187) ;  /* 0x00000000000c5947 */ /* 0x000fea0003800000 */
[----:B------:R-:W5:Y:S02]  /*6d00*/  LDG.E.U8 R2, desc[UR46][R12.64+0x58] ;  /* 0x0000582e0c027981 */ /* 0x000f64000c1e1100 */
[----:B-----5:R-:W-:-:S05]  /*6d10*/  PRMT R20, R2, 0x8880, RZ ;  /* 0x0000888002147816 */ /* 0x020fca00000000ff */
[----:B------:R-:W-:-:S07]  /*6d20*/  IMAD R3, R20, R17, RZ ;  /* 0x0000001114037224 */ /* 0x000fce00078e02ff */
.L_x_187:
[----:B------:R-:W-:Y:S05]  /*6d30*/  BSYNC B1 ;  /* 0x0000000000017941 */ /* 0x000fea0003800000 */
.L_x_186:
[----:B0-----:R-:W-:Y:S01]  /*6d40*/  @!P5 IMAD R21, R182, R16, R3 ;  /* 0x00000010b615d224 */ /* 0x001fe200078e0203 */
[----:B------:R-:W-:Y:S04]  /*6d50*/  BSSY B1, `(.L_x_188) ;  /* 0x0000006000017945 */ /* 0x000fe80003800000 */
[----:B------:R0:W-:Y:S01]  /*6d60*/  @!P5 STG.E.U8 desc[UR46][R8.64+0x58], R21 ;  /* 0x000058150800d986 */ /* 0x0001e2000c10112e */
[----:B------:R-:W-:Y:S05]  /*6d70*/  @P6 BRA `(.L_x_189) ;  /* 0x00000000000c6947 */ /* 0x000fea0003800000 */
[----:B------:R-:W5:Y:S02]  /*6d80*/  LDG.E.U8 R2, desc[UR46][R12.64+0x59] ;  /* 0x0000592e0c027981 */ /* 0x000f64000c1e1100 */
[----:B-----5:R-:W-:-:S05]  /*6d90*/  PRMT R20, R2, 0x8880, RZ ;  /* 0x0000888002147816 */ /* 0x020fca00000000ff */
[----:B------:R-:W-:-:S07]  /*6da0*/  IMAD R3, R20, R17, RZ ;  /* 0x0000001114037224 */ /* 0x000fce00078e02ff */
.L_x_189:
[----:B------:R-:W-:Y:S05]  /*6db0*/  BSYNC B1 ;  /* 0x0000000000017941 */ /* 0x000fea0003800000 */
.L_x_188:
        /* <DEDUP_REMOVED lines=10> */
.L_x_191:
[----:B------:R-:W-:Y:S05]  /*6e60*/  BSYNC B1 ;  /* 0x0000000000017941 */ /* 0x000fea0003800000 */
.L_x_190:
[----:B0-----:R-:W-:Y:S01]  /*6e70*/  @!P4 IMAD R21, R152, R16, R3 ;  /* 0x000000109815c224 */ /* 0x001fe200078e0203 */
[----:B------:R-:W-:Y:S04]  /*6e80*/  BSSY B1, `(.L_x_192) ;  /* 0x0000006000017945 */ /* 0x000fe80003800000 */
[----:B------:R0:W-:Y:S01]  /*6e90*/  @!P4 STG.E.U8 desc[UR46][R6.64+0x40], R21 ;  /* 0x000040150600c986 */ /* 0x0001e2000c10112e */
[----:B------:R-:W-:Y:S05]  /*6ea0*/  @P5 BRA `(.L_x_193) ;  /* 0x00000000000c5947 */ /* 0x000fea0003800000 */
[----:B------:R-:W5:Y:S02]  /*6eb0*/  LDG.E.U8 R2, desc[UR46][R22.64+0x41] ;  /* 0x0000412e16027981 */ /* 0x000f64000c1e1100 */
[----:B-----5:R-:W-:-:S05]  /*6ec0*/  PRMT R20, R2, 0x8880, RZ ;  /* 0x0000888002147816 */ /* 0x020fca00000000ff */
[----:B------:R-:W-:-:S07]  /*6ed0*/  IMAD R3, R20, R17, RZ ;  /* 0x0000001114037224 */ /* 0x000fce00078e02ff */
.L_x_193:
[----:B------:R-:W-:Y:S05]  /*6ee0*/  BSYNC B1 ;  /* 0x0000000000017941 */ /* 0x000fea0003800000 */
.L_x_192:
[----:B------:R-:W-:Y:S01]  /*6ef0*/  @!P5 IMAD R153, R153, R16, R3 ;  /* 0x000000109999d224 */ /* 0x000fe200078e0203 */
[----:B------:R-:W-:Y:S04]  /*6f00*/  BSSY B1, `(.L_x_194) ;  /* 0x0000006000017945 */ /* 0x000fe80003800000 */
[----:B------:R0:W-:Y:S01]  /*6f10*/  @!P5 STG.E.U8 desc[UR46][R6.64+0x41], R153 ;  /* 0x000041990600d986 */ /* 0x0001e2000c10112e */
[----:B------:R-:W-:Y:S05]  /*6f20*/  @P6 BRA `(.L_x_195) ;  /* 0x00000000000c6947 */ /* 0x000fea0003800000 */
[----:B------:R-:W5:Y:S02]  /*6f30*/  LDG.E.U8 R2, desc[UR46][R18.64+0x40] ;  /* 0x0000402e12027981 */ /* 0x000f64000c1e1100 */
[----:B-----5:R-:W-:-:S05]  /*6f40*/  PRMT R20, R2, 0x8880, RZ ;  /* 0x0000888002147816 */ /* 0x020fca00000000ff */
[----:B------:R-:W-:-:S07]  /*6f50*/  IMAD R3, R20, R17, RZ ;  /* 0x0000001114037224 */ /* 0x000fce00078e02ff */
.L_x_195:
[----:B------:R-:W-:Y:S05]  /*6f60*/  BSYNC B1 ;  /* 0x0000000000017941 */ /* 0x000fea0003800000 */
.L_x_194:
        /* <DEDUP_REMOVED lines=10> */
.L_x_197:
[----:B------:R-:W-:Y:S05]  /*7010*/  BSYNC B1 ;  /* 0x0000000000017941 */ /* 0x000fea0003800000 */
.L_x_196:
[----:B------:R-:W-:Y:S01]  /*7020*/  @!P4 IMAD R155, R155, R16, R3 ;  /* 0x000000109b9bc224 */ /* 0x000fe200078e0203 */
[----:B------:R-:W-:Y:S04]  /*7030*/  BSSY B1, `(.L_x_198) ;  /* 0x0000006000017945 */ /* 0x000fe80003800000 */
[----:B------:R0:W-:Y:S01]  /*7040*/  @!P4 STG.E.U8 desc[UR46][R10.64+0x41], R155 ;  /* 0x0000419b0a00c986 */ /* 0x0001e2000c10112e */
[----:B------:R-:W-:Y:S05]  /*7050*/  @P5 BRA `(.L_x_199) ;  /* 0x00000000000c5947 */ /* 0x000fea0003800000 */
[----:B------:R-:W5:Y:S02]  /*7060*/  LDG.E.U8 R2, desc[UR46][R22.64+0x48] ;  /* 0x0000482e16027981 */ /* 0x000f64000c1e1100 */
[----:B-----5:R-:W-:-:S05]  /*7070*/  PRMT R20, R2, 0x8880, RZ ;  /* 0x0000888002147816 */ /* 0x020fca00000000ff */
[----:B------:R-:W-:-:S07]  /*7080*/  IMAD R3, R20, R17, RZ ;  /* 0x0000001114037224 */ /* 0x000fce00078e02ff */
.L_x_199:
[----:B------:R-:W-:Y:S05]  /*7090*/  BSYNC B1 ;  /* 0x0000000000017941 */ /* 0x000fea0003800000 */
.L_x_198:
[----:B0-----:R-:W-:Y:S01]  /*70a0*/  @!P5 IMAD R21, R156, R16, R3 ;  /* 0x000000109c15d224 */ /* 0x001fe200078e0203 */
[----:B------:R-:W-:Y:S04]  /*70b0*/  BSSY B1, `(.L_x_200) ;  /* 0x0000006000017945 */ /* 0x000fe80003800000 */
[----:B------:R0:W-:Y:S01]  /*70c0*/  @!P5 STG.E.U8 desc[UR46][R6.64+0x48], R21 ;  /* 0x000048150600d986 */ /* 0x0001e2000c10112e */
[----:B------:R-:W-:Y:S05]  /*70d0*/  @P6 BRA `(.L_x_201) ;  /* 0x00000000000c6947 */ /* 0x000fea0003800000 */
[----:B------:R-:W5:Y:S02]  /*70e0*/  LDG.E.U8 R2, desc[UR46][R22.64+0x49] ;  /* 0x0000492e16027981 */ /* 0x000f64000c1e1100 */
[----:B-----5:R-:W-:-:S05]  /*70f0*/  PRMT R20, R2, 0x8880, RZ ;  /* 0x0000888002147816 */ /* 0x020fca00000000ff */
[----:B------:R-:W-:-:S07]  /*7100*/  IMAD R3, R20, R17, RZ ;  /* 0x0000001114037224 */ /* 0x000fce00078e02ff */
.L_x_201:
[----:B------:R-:W-:Y:S05]  /*7110*/  BSYNC B1 ;  /* 0x0000000000017941 */ /* 0x000fea0003800000 */
.L_x_200:
        /* <DEDUP_REMOVED lines=10> */
.L_x_203:
[----:B------:R-:W-:Y:S05]  /*71c0*/  BSYNC B1 ;  /* 0x0000000000017941 */ /* 0x000fea0003800000 */
.L_x_202:
[----:B0-----:R-:W-:Y:S01]  /*71d0*/  @!P4 IMAD R21, R158, R16, R3 ;  /* 0x000000109e15c224 */ /* 0x001fe200078e0203 */
[----:B------:R-:W-:Y:S04]  /*71e0*/  BSSY B1, `(.L_x_204) ;  /* 0x0000006000017945 */ /* 0x000fe80003800000 */
[----:B------:R0:W-:Y:S01]  /*71f0*/  @!P4 STG.E.U8 desc[UR46][R10.64+0x48], R21 ;  /* 0x000048150a00c986 */ /* 0x0001e2000c10112e */
[----:B------:R-:W-:Y:S05]  /*7200*/  @P5 BRA `(.L_x_205) ;  /* 0x00000000000c5947 */ /* 0x000fea0003800000 */
[----:B------:R-:W5:Y:S02]  /*7210*/  LDG.E.U8 R2, desc[UR46][R18.64+0x49] ;  /* 0x0000492e12027981 */ /* 0x000f64000c1e1100 */
[----:B-----5:R-:W-:-:S05]  /*7220*/  PRMT R20, R2, 0x8880, RZ ;  /* 0x0000888002147816 */ /* 0x020fca00000000ff */
[----:B------:R-:W-:-:S07]  /*7230*/  IMAD R3, R20, R17, RZ ;  /* 0x0000001114037224 */ /* 0x000fce00078e02ff */
.L_x_205:
[----:B------:R-:W-:Y:S05]  /*7240*/  BSYNC B1 ;  /* 0x0000000000017941 */ /* 0x000fea0003800000 */
.L_x_204:
[----:B------:R-:W-:Y:S01]  /*7250*/  @!P5 IMAD R159, R159, R16, R3 ;  /* 0x000000109f9fd224 */ /* 0x000fe200078e0203 */
[----:B------:R-:W-:Y:S04]  /*7260*/  BSSY B1, `(.L_x_206) ;  /* 0x0000006000017945 */ /* 0x000fe80003800000 */
[----:B------:R0:W-:Y:S01]  /*7270*/  @!P5 STG.E.U8 desc[UR46][R10.64+0x49], R159 ;  /* 0x0000499f0a00d986 */ /* 0x0001e2000c10112e */
[----:B------:R-:W-:Y:S05]  /*7280*/  @P6 BRA `(.L_x_207) ;  /* 0x00000000000c6947 */ /* 0x000fea0003800000 */
[----:B------:R-:W5:Y:S02]  /*7290*/  LDG.E.U8 R2, desc[UR46][R22.64+0x50] ;  /* 0x0000502e16027981 */ /* 0x000f64000c1e1100 */
[----:B-----5:R-:W-:-:S05]  /*72a0*/  PRMT R20, R2, 0x8880, RZ ;  /* 0x0000888002147816 */ /* 0x020fca00000000ff */
[----:B------:R-:W-:-:S07]  /*72b0*/  IMAD R3, R20, R17, RZ ;  /* 0x0000001114037224 */ /* 0x000fce00078e02ff */
.L_x_207:
[----:B------:R-:W-:Y:S05]  /*72c0*/  BSYNC B1 ;  /* 0x0000000000017941 */ /* 0x000fea0003800000 */
.L_x_206:
        /* <DEDUP_REMOVED lines=10> */
.L_x_209:
[----:B------:R-:W-:Y:S05]  /*7370*/  BSYNC B1 ;  /* 0x0000000000017941 */ /* 0x000fea0003800000 */
.L_x_208:
[----:B------:R-:W-:Y:S01]  /*7380*/  @!P4 IMAD R161, R161, R16, R3 ;  /* 0x00000010a1a1c224 */ /* 0x000fe200078e0203 */
[----:B------:R-:W-:Y:S04]  /*7390*/  BSSY B1, `(.L_x_210) ;  /* 0x0000006000017945 */ /* 0x000fe80003800000 */
[----:B------:R0:W-:Y:S01]  /*73a0*/  @!P4 STG.E.U8 desc[UR46][R6.64+0x51], R161 ;  /* 0x000051a10600c986 */ /* 0x0001e2000c10112e */
[----:B------:R-:W-:Y:S05]  /*73b0*/  @P5 BRA `(.L_x_211) ;  /* 0x00000000000c5947 */ /* 0x000fea0003800000 */
[----:B------:R-:W5:Y:S02]  /*73c0*/  LDG.E.U8 R2, desc[UR46][R18.64+0x50] ;  /* 0x0000502e12027981 */ /* 0x000f64000c1e1100 */
[----:B-----5:R-:W-:-:S05]  /*73d0*/  PRMT R20, R2, 0x8880, RZ ;  /* 0x0000888002147816 */ /* 0x020fca00000000ff */
[----:B------:R-:W-:-:S07]  /*73e0*/  IMAD R3, R20, R17, RZ ;  /* 0x0000001114037224 */ /* 0x000fce00078e02ff */
.L_x_211:
[----:B------:R-:W-:Y:S05]  /*73f0*/  BSYNC B1 ;  /* 0x0000000000017941 */ /* 0x000fea0003800000 */
.L_x_210:
[----:B0-----:R-:W-:Y:S01]  /*7400*/  @!P5 IMAD R21, R162, R16, R3 ;  /* 0x00000010a215d224 */ /* 0x001fe200078e0203 */
[----:B------:R-:W-:Y:S04]  /*7410*/  BSSY B1, `(.L_x_212) ;  /* 0x0000006000017945 */ /* 0x000fe80003800000 */
[----:B------:R0:W-:Y:S01]  /*7420*/  @!P5 STG.E.U8 desc[UR46][R10.64+0x50], R21 ;  /* 0x000050150a00d986 */ /* 0x0001e2000c10112e */
[----:B------:R-:W-:Y:S05]  /*7430*/  @P6 BRA `(.L_x_213) ;  /* 0x00000000000c6947 */ /* 0x000fea0003800000 */
[----:B------:R-:W5:Y:S02]  /*7440*/  LDG.E.U8 R2, desc[UR46][R18.64+0x51] ;  /* 0x0000512e12027981 */ /* 0x000f64000c1e1100 */
[----:B-----5:R-:W-:-:S05]  /*7450*/  PRMT R20, R2, 0x8880, RZ ;  /* 0x0000888002147816 */ /* 0x020fca00000000ff */
[----:B------:R-:W-:-:S07]  /*7460*/  IMAD R3, R20, R17, RZ ;  /* 0x0000001114037224 */ /* 0x000fce00078e02ff */
.L_x_213:
[----:B------:R-:W-:Y:S05]  /*7470*/  BSYNC B1 ;  /* 0x0000000000017941 */ /* 0x000fea0003800000 */
.L_x_212:
        /* <DEDUP_REMOVED lines=10> */
.L_x_215:
[----:B------:R-:W-:Y:S05]  /*7520*/  BSYNC B1 ;  /* 0x0000000000017941 */ /* 0x000fea0003800000 */
.L_x_214:
[----:B0-----:R-:W-:Y:S01]  /*7530*/  @!P4 IMAD R21, R164, R16, R3 ;  /* 0x00000010a415c224 */ /* 0x001fe200078e0203 */
[----:B------:R-:W-:Y:S04]  /*7540*/  BSSY B1, `(.L_x_216) ;  /* 0x0000006000017945 */ /* 0x000fe80003800000 */
[----:B------:R0:W-:Y:S01]  /*7550*/  @!P4 STG.E.U8 desc[UR46][R6.64+0x58], R21 ;  /* 0x000058150600c986 */ /* 0x0001e2000c10112e */
[----:B------:R-:W-:Y:S05]  /*7560*/  @P5 BRA `(.L_x_217) ;  /* 0x00000000000c5947 */ /* 0x000fea0003800000 */
[----:B------:R-:W5:Y:S02]  /*7570*/  LDG.E.U8 R2, desc[UR46][R22.64+0x59] ;  /* 0x0000592e16027981 */ /* 0x000f64000c1e1100 */
[----:B-----5:R-:W-:-:S05]  /*7580*/  PRMT R20, R2, 0x8880, RZ ;  /* 0x0000888002147816 */ /* 0x020fca00000000ff */
[----:B------:R-:W-:-:S07]  /*7590*/  IMAD R3, R20, R17, RZ ;  /* 0x0000001114037224 */ /* 0x000fce00078e02ff */
.L_x_217:
[----:B------:R-:W-:Y:S05]  /*75a0*/  BSYNC B1 ;  /* 0x0000000000017941 */ /* 0x000fea0003800000 */
.L_x_216:
[----:B------:R-:W-:Y:S01]  /*75b0*/  @!P5 IMAD R165, R165, R16, R3 ;  /* 0x00000010a5a5d224 */ /* 0x000fe200078e0203 */
[----:B------:R-:W-:Y:S04]  /*75c0*/  BSSY B1, `(.L_x_218) ;  /* 0x0000006000017945 */ /* 0x000fe80003800000 */
[----:B------:R0:W-:Y:S01]  /*75d0*/  @!P5 STG.E.U8 desc[UR46][R6.64+0x59], R165 ;  /* 0x000059a50600d986 */ /* 0x0001e2000c10112e */
[----:B------:R-:W-:Y:S05]  /*75e0*/  @P6 BRA `(.L_x_219) ;  /* 0x00000000000c6947 */ /* 0x000fea0003800000 */
[----:B------:R-:W5:Y:S02]  /*75f0*/  LDG.E.U8 R2, desc[UR46][R18.64+0x58] ;  /* 0x0000582e12027981 */ /* 0x000f64000c1e1100 */
[----:B-----5:R-:W-:-:S05]  /*7600*/  PRMT R20, R2, 0x8880, RZ ;  /* 0x0000888002147816 */ /* 0x020fca00000000ff */
[----:B------:R-:W-:-:S07]  /*7610*/  IMAD R3, R20, R17, RZ ;  /* 0x0000001114037224 */ /* 0x000fce00078e02ff */
.L_x_219:
[----:B------:R-:W-:Y:S05]  /*7620*/  BSYNC B1 ;  /* 0x0000000000017941 */ /* 0x000fea0003800000 */
.L_x_218:
        /* <DEDUP_REMOVED lines=10> */
.L_x_221:
[----:B------:R-:W-:Y:S05]  /*76d0*/  BSYNC B1 ;  /* 0x0000000000017941 */ /* 0x000fea0003800000 */
.L_x_220:
[----:B------:R-:W-:Y:S01]  /*76e0*/  @!P4 IMAD R167, R167, R16, R3 ;  /* 0x00000010a7a7c224 */ /* 0x000fe200078e0203 */
[----:B------:R-:W-:Y:S04]  /*76f0*/  BSSY B1, `(.L_x_222) ;  /* 0x0000006000017945 */ /* 0x000fe80003800000 */
[----:B------:R0:W-:Y:S01]  /*7700*/  @!P4 STG.E.U8 desc[UR46][R10.64+0x59], R167 ;  /* 0x000059a70a00c986 */ /* 0x0001e2000c10112e */
[----:B------:R-:W-:Y:S05]  /*7710*/  @P5 BRA `(.L_x_223) ;  /* 0x00000000000c5947 */ /* 0x000fea0003800000 */
[----:B------:R-:W5:Y:S02]  /*7720*/  LDG.E.U8 R2, desc[UR46][R14.64+0x60] ;  /* 0x0000602e0e027981 */ /* 0x000f64000c1e1100 */
[----:B-----5:R-:W-:-:S05]  /*7730*/  PRMT R20, R2, 0x8880, RZ ;  /* 0x0000888002147816 */ /* 0x020fca00000000ff */
[----:B------:R-:W-:-:S07]  /*7740*/  IMAD R3, R20, R17, RZ ;  /* 0x0000001114037224 */ /* 0x000fce00078e02ff */
.L_x_223:
[----:B------:R-:W-:Y:S05]  /*7750*/  BSYNC B1 ;  /* 0x0000000000017941 */ /* 0x000fea0003800000 */
.L_x_222:
[----:B0-----:R-:W-:Y:S01]  /*7760*/  @!P5 IMAD R21, R136, R16, R3 ;  /* 0x000000108815d224 */ /* 0x001fe200078e0203 */
[----:B------:R-:W-:Y:S04]  /*7770*/  BSSY B1, `(.L_x_224) ;  /* 0x0000006000017945 */ /* 0x000fe80003800000 */
[----:B------:R0:W-:Y:S01]  /*7780*/  @!P5 STG.E.U8 desc[UR46][R4.64+0x60], R21 ;  /* 0x000060150400d986 */ /* 0x0001e2000c10112e */
[----:B------:R-:W-:Y:S05]  /*7790*/  @P6 BRA `(.L_x_225) ;  /* 0x00000000000c6947 */ /* 0x000fea0003800000 */
[----:B------:R-:W5:Y:S02]  /*77a0*/  LDG.E.U8 R2, desc[UR46][R14.64+0x61] ;  /* 0x0000612e0e027981 */ /* 0x000f64000c1e1100 */
[----:B-----5:R-:W-:-:S05]  /*77b0*/  PRMT R20, R2, 0x8880, RZ ;  /* 0x0000888002147816 */ /* 0x020fca00000000ff */
[----:B------:R-:W-:-:S07]  /*77c0*/  IMAD R3, R20, R17, RZ ;  /* 0x0000001114037224 */ /* 0x000fce00078e02ff */
.L_x_225:
[----:B------:R-:W-:Y:S05]  /*77d0*/  BSYNC B1 ;  /* 0x0000000000017941 */ /* 0x000fea0003800000 */
.L_x_224:
        /* <DEDUP_REMOVED lines=10> */
.L_x_227:
[----:B------:R-:W-:Y:S05]  /*7880*/  BSYNC B1 ;  /* 0x0000000000017941 */ /* 0x000fea0003800000 */
.L_x_226:
[----:B0-----:R-:W-:Y:S01]  /*7890*/  @!P4 IMAD R21, R138, R16, R3 ;  /* 0x000000108a15c224 */ /* 0x001fe200078e0203 */
[----:B------:R-:W-:Y:S04]  /*78a0*/  BSSY B1, `(.L_x_228) ;  /* 0x0000006000017945 */ /* 0x000fe80003800000 */
[----:B------:R0:W-:Y:S01]  /*78b0*/  @!P4 STG.E.U8 desc[UR46][R8.64+0x60], R21 ;  /* 0x000060150800c986 */ /* 0x0001e2000c10112e */
[----:B------:R-:W-:Y:S05]  /*78c0*/  @P5 BRA `(.L_x_229) ;  /* 0x00000000000c5947 */ /* 0x000fea0003800000 */
[----:B------:R-:W5:Y:S02]  /*78d0*/  LDG.E.U8 R2, desc[UR46][R12.64+0x61] ;  /* 0x0000612e0c027981 */ /* 0x000f64000c1e1100 */
[----:B-----5:R-:W-:-:S05]  /*78e0*/  PRMT R20, R2, 0x8880, RZ ;  /* 0x0000888002147816 */ /* 0x020fca00000000ff */
[----:B------:R-:W-:-:S07]  /*78f0*/  IMAD R3, R20, R17, RZ ;  /* 0x0000001114037224 */ /* 0x000fce00078e02ff */
.L_x_229:
[----:B------:R-:W-:Y:S05]  /*7900*/  BSYNC B1 ;  /* 0x0000000000017941 */ /* 0x000fea0003800000 */
.L_x_228:
[----:B------:R-:W-:Y:S01]  /*7910*/  @!P5 IMAD R139, R139, R16, R3 ;  /* 0x000000108b8bd224 */ /* 0x000fe200078e0203 */
[----:B------:R-:W-:Y:S04]  /*7920*/  BSSY B1, `(.L_x_230) ;  /* 0x0000006000017945 */ /* 0x000fe80003800000 */
[----:B------:R0:W-:Y:S01]  /*7930*/  @!P5 STG.E.U8 desc[UR46][R8.64+0x61], R139 ;  /* 0x0000618b0800d986 */ /* 0x0001e2000c10112e */
[----:B------:R-:W-:Y:S05]  /*7940*/  @P6 BRA `(.L_x_231) ;  /* 0x00000000000c6947 */ /* 0x000fea0003800000 */
[----:B------:R-:W5:Y:S02]  /*7950*/  LDG.E.U8 R2, desc[UR46][R14.64+0x68] ;  /* 0x0000682e0e027981 */ /* 0x000f64000c1e1100 */
[----:B-----5:R-:W-:-:S05]  /*7960*/  PRMT R20, R2, 0x8880, RZ ;  /* 0x0000888002147816 */ /* 0x020fca00000000ff */
[----:B------:R-:W-:-:S07]  /*7970*/  IMAD R3, R20, R17, RZ ;  /* 0x0000001114037224 */ /* 0x000fce00078e02ff */
.L_x_231:
[----:B------:R-:W-:Y:S05]  /*7980*/  BSYNC B1 ;  /* 0x0000000000017941 */ /* 0x000fea0003800000 */
.L_x_230:
        /* <DEDUP_REMOVED lines=10> */
.L_x_233:
[----:B------:R-:W-:Y:S05]  /*7a30*/  BSYNC B1 ;  /* 0x0000000000017941 */ /* 0x000fea0003800000 */
.L_x_232:
[----:B------:R-:W-:Y:S01]  /*7a40*/  @!P4 IMAD R141, R141, R16, R3 ;  /* 0x000000108d8dc224 */ /* 0x000fe200078e0203 */
[----:B------:R-:W-:Y:S04]  /*7a50*/  BSSY B1, `(.L_x_234) ;  /* 0x0000006000017945 */ /* 0x000fe80003800000 */
[----:B------:R0:W-:Y:S01]  /*7a60*/  @!P4 STG.E.U8 desc[UR46][R4.64+0x69], R141 ;  /* 0x0000698d0400c986 */ /* 0x0001e2000c10112e */
[----:B------:R-:W-:Y:S05]  /*7a70*/  @P5 BRA `(.L_x_235) ;  /* 0x00000000000c5947 */ /* 0x000fea0003800000 */
[----:B------:R-:W5:Y:S02]  /*7a80*/  LDG.E.U8 R2, desc[UR46][R12.64+0x68] ;  /* 0x0000682e0c027981 */ /* 0x000f64000c1e1100 */
[----:B-----5:R-:W-:-:S05]  /*7a90*/  PRMT R20, R2, 0x8880, RZ ;  /* 0x0000888002147816 */ /* 0x020fca00000000ff */
[----:B------:R-:W-:-:S07]  /*7aa0*/  IMAD R3, R20, R17, RZ ;  /* 0x0000001114037224 */ /* 0x000fce00078e02ff */
.L_x_235:
[----:B------:R-:W-:Y:S05]  /*7ab0*/  BSYNC B1 ;  /* 0x0000000000017941 */ /* 0x000fea0003800000 */
.L_x_234:
[----:B0-----:R-:W-:Y:S01]  /*7ac0*/  @!P5 IMAD R21, R142, R16, R3 ;  /* 0x000000108e15d224 */ /* 0x001fe200078e0203 */
[----:B------:R-:W-:Y:S04]  /*7ad0*/  BSSY B1, `(.L_x_236) ;  /* 0x0000006000017945 */ /* 0x000fe80003800000 */
[----:B------:R0:W-:Y:S01]  /*7ae0*/  @!P5 STG.E.U8 desc[UR46][R8.64+0x68], R21 ;  /* 0x000068150800d986 */ /* 0x0001e2000c10112e */
[----:B------:R-:W-:Y:S05]  /*7af0*/  @P6 BRA `(.L_x_237) ;  /* 0x00000000000c6947 */ /* 0x000fea0003800000 */
[----:B------:R-:W5:Y:S02]  /*7b00*/  LDG.E.U8 R2, desc[UR46][R12.64+0x69] ;  /* 0x0000692e0c027981 */ /* 0x000f64000c1e1100 */
[----:B-----5:R-:W-:-:S05]  /*7b10*/  PRMT R20, R2, 0x8880, RZ ;  /* 0x0000888002147816 */ /* 0x020fca00000000ff */
[----:B------:R-:W-:-:S07]  /*7b20*/  IMAD R3, R20, R17, RZ ;  /* 0x0000001114037224 */ /* 0x000fce00078e02ff */
.L_x_237:
[----:B------:R-:W-:Y:S05]  /*7b30*/  BSYNC B1 ;  /* 0x0000000000017941 */ /* 0x000fea0003800000 */
.L_x_236:
        /* <DEDUP_REMOVED lines=10> */
.L_x_239:
[----:B------:R-:W-:Y:S05]  /*7be0*/  BSYNC B1 ;  /* 0x0000000000017941 */ /* 0x000fea0003800000 */
.L_x_238:
[----:B0-----:R-:W-:Y:S01]  /*7bf0*/  @!P4 IMAD R21, R144, R16, R3 ;  /* 0x000000109015c224 */ /* 0x001fe200078e0203 */
[----:B------:R-:W-:Y:S04]  /*7c00*/  BSSY B1, `(.L_x_240) ;  /* 0x0000006000017945 */ /* 0x000fe80003800000 */
[----:B------:R0:W-:Y:S01]  /*7c10*/  @!P4 STG.E.U8 desc[UR46][R4.64+0x70], R21 ;  /* 0x000070150400c986 */ /* 0x0001e2000c10112e */
[----:B------:R-:W-:Y:S05]  /*7c20*/  @P5 BRA `(.L_x_241) ;  /* 0x00000000000c5947 */ /* 0x000fea0003800000 */
[----:B------:R-:W5:Y:S02]  /*7c30*/  LDG.E.U8 R2, desc[UR46][R14.64+0x71] ;  /* 0x0000712e0e027981 */ /* 0x000f64000c1e1100 */
[----:B-----5:R-:W-:-:S05]  /*7c40*/  PRMT R20, R2, 0x8880, RZ ;  /* 0x0000888002147816 */ /* 0x020fca00000000ff */
[----:B------:R-:W-:-:S07]  /*7c50*/  IMAD R3, R20, R17, RZ ;  /* 0x0000001114037224 */ /* 0x000fce00078e02ff */
.L_x_241:
[----:B------:R-:W-:Y:S05]  /*7c60*/  BSYNC B1 ;  /* 0x0000000000017941 */ /* 0x000fea0003800000 */
.L_x_240:
[----:B------:R-:W-:Y:S01]  /*7c70*/  @!P5 IMAD R145, R145, R16, R3 ;  /* 0x000000109191d224 */ /* 0x000fe200078e0203 */
[----:B------:R-:W-:Y:S04]  /*7c80*/  BSSY B1, `(.L_x_242) ;  /* 0x0000006000017945 */ /* 0x000fe80003800000 */
[----:B------:R0:W-:Y:S01]  /*7c90*/  @!P5 STG.E.U8 desc[UR46][R4.64+0x71], R145 ;  /* 0x000071910400d986 */ /* 0x0001e2000c10112e */
[----:B------:R-:W-:Y:S05]  /*7ca0*/  @P6 BRA `(.L_x_243) ;  /* 0x00000000000c6947 */ /* 0x000fea0003800000 */
[----:B------:R-:W5:Y:S02]  /*7cb0*/  LDG.E.U8 R2, desc[UR46][R12.64+0x70] ;  /* 0x0000702e0c027981 */ /* 0x000f64000c1e1100 */
[----:B-----5:R-:W-:-:S05]  /*7cc0*/  PRMT R20, R2, 0x8880, RZ ;  /* 0x0000888002147816 */ /* 0x020fca00000000ff */
[----:B------:R-:W-:-:S07]  /*7cd0*/  IMAD R3, R20, R17, RZ ;  /* 0x0000001114037224 */ /* 0x000fce00078e02ff */
.L_x_243:
[----:B------:R-:W-:Y:S05]  /*7ce0*/  BSYNC B1 ;  /* 0x0000000000017941 */ /* 0x000fea0003800000 */
.L_x_242:
        /* <DEDUP_REMOVED lines=10> */
.L_x_245:
[----:B------:R-:W-:Y:S05]  /*7d90*/  BSYNC B1 ;  /* 0x0000000000017941 */ /* 0x000fea0003800000 */
.L_x_244:
[----:B------:R-:W-:Y:S01]  /*7da0*/  @!P4 IMAD R147, R147, R16, R3 ;  /* 0x000000109393c224 */ /* 0x000fe200078e0203 */
[----:B------:R-:W-:Y:S04]  /*7db0*/  BSSY B1, `(.L_x_246) ;  /* 0x0000006000017945 */ /* 0x000fe80003800000 */
[----:B------:R0:W-:Y:S01]  /*7dc0*/  @!P4 STG.E.U8 desc[UR46][R8.64+0x71], R147 ;  /* 0x000071930800c986 */ /* 0x0001e2000c10112e */
[----:B------:R-:W-:Y:S05]  /*7dd0*/  @P5 BRA `(.L_x_247) ;  /* 0x00000000000c5947 */ /* 0x000fea0003800000 */
[----:B------:R-:W5:Y:S02]  /*7de0*/  LDG.E.U8 R2, desc[UR46][R14.64+0x78] ;  /* 0x0000782e0e027981 */ /* 0x000f64000c1e1100 */
[----:B-----5:R-:W-:-:S05]  /*7df0*/  PRMT R20, R2, 0x8880, RZ ;  /* 0x0000888002147816 */ /* 0x020fca00000000ff */
[----:B------:R-:W-:-:S07]  /*7e00*/  IMAD R3, R20, R17, RZ ;  /* 0x0000001114037224 */ /* 0x000fce00078e02ff */
.L_x_247:
[----:B------:R-:W-:Y:S05]  /*7e10*/  BSYNC B1 ;  /* 0x0000000000017941 */ /* 0x000fea0003800000 */
.L_x_246:
[----:B0-----:R-:W-:Y:S01]  /*7e20*/  @!P5 IMAD R21, R148, R16, R3 ;  /* 0x000000109415d224 */ /* 0x001fe200078e0203 */
[----:B------:R-:W-:Y:S04]  /*7e30*/  BSSY B1, `(.L_x_248) ;  /* 0x0000006000017945 */ /* 0x000fe80003800000 */
[----:B------:R0:W-:Y:S01]  /*7e40*/  @!P5 STG.E.U8 desc[UR46][R4.64+0x78], R21 ;  /* 0x000078150400d986 */ /* 0x0001e2000c10112e */
[----:B------:R-:W-:Y:S05]  /*7e50*/  @P6 BRA `(.L_x_249) ;  /* 0x00000000000c6947 */ /* 0x000fea0003800000 */
[----:B------:R-:W5:Y:S02]  /*7e60*/  LDG.E.U8 R2, desc[UR46][R14.64+0x79] ;  /* 0x0000792e0e027981 */ /* 0x000f64000c1e1100 */
[----:B-----5:R-:W-:-:S05]  /*7e70*/  PRMT R20, R2, 0x8880, RZ ;  /* 0x0000888002147816 */ /* 0x020fca00000000ff */
[----:B------:R-:W-:-:S07]  /*7e80*/  IMAD R3, R20, R17, RZ ;  /* 0x0000001114037224 */ /* 0x000fce00078e02ff */
.L_x_249:
[----:B------:R-:W-:Y:S05]  /*7e90*/  BSYNC B1 ;  /* 0x0000000000017941 */ /* 0x000fea0003800000 */
.L_x_248:
        /* <DEDUP_REMOVED lines=10> */
.L_x_251:
[----:B------:R-:W-:Y:S05]  /*7f40*/  BSYNC B1 ;  /* 0x0000000000017941 */ /* 0x000fea0003800000 */
.L_x_250:
[----:B0-----:R-:W-:Y:S01]  /*7f50*/  @!P4 IMAD R21, R150, R16, R3 ;  /* 0x000000109615c224 */ /* 0x001fe200078e0203 */
[----:B------:R-:W-:Y:S04]  /*7f60*/  BSSY B1, `(.L_x_252) ;  /* 0x0000006000017945 */ /* 0x000fe80003800000 */
[----:B------:R0:W-:Y:S01]  /*7f70*/  @!P4 STG.E.U8 desc[UR46][R8.64+0x78], R21 ;  /* 0x000078150800c986 */ /* 0x0001e2000c10112e */
[----:B------:R-:W-:Y:S05]  /*7f80*/  @P5 BRA `(.L_x_253) ;  /* 0x00000000000c5947 */ /* 0x000fea0003800000 */
[----:B------:R-:W5:Y:S02]  /*7f90*/  LDG.E.U8 R2, desc[UR46][R12.64+0x79] ;  /* 0x0000792e0c027981 */ /* 0x000f64000c1e1100 */
[----:B-----5:R-:W-:-:S05]  /*7fa0*/  PRMT R20, R2, 0x8880, RZ ;  /* 0x0000888002147816 */ /* 0x020fca00000000ff */
[----:B------:R-:W-:-:S07]  /*7fb0*/  IMAD R3, R20, R17, RZ ;  /* 0x0000001114037224 */ /* 0x000fce00078e02ff */
.L_x_253:
[----:B------:R-:W-:Y:S05]  /*7fc0*/  BSYNC B1 ;  /* 0x0000000000017941 */ /* 0x000fea0003800000 */
.L_x_252:
[----:B------:R-:W-:Y:S01]  /*7fd0*/  @!P5 IMAD R151, R151, R16, R3 ;  /* 0x000000109797d224 */ /* 0x000fe200078e0203 */
[----:B------:R-:W-:Y:S04]  /*7fe0*/  BSSY B1, `(.L_x_254) ;  /* 0x0000006000017945 */ /* 0x000fe80003800000 */
[----:B------:R0:W-:Y:S01]  /*7ff0*/  @!P5 STG.E.U8 desc[UR46][R8.64+0x79], R151 ;  /* 0x000079970800d986 */ /* 0x0001e2000c10112e */
[----:B------:R-:W-:Y:S05]  /*8000*/  @P6 BRA `(.L_x_255) ;  /* 0x00000000000c6947 */ /* 0x000fea0003800000 */
[----:B------:R-:W5:Y:S02]  /*8010*/  LDG.E.U8 R2, desc[UR46][R22.64+0x60] ;  /* 0x0000602e16027981 */ /* 0x000f64000c1e1100 */
[----:B-----5:R-:W-:-:S05]  /*8020*/  PRMT R20, R2, 0x8880, RZ ;  /* 0x0000888002147816 */ /* 0x020fca00000000ff */
[----:B------:R-:W-:-:S07]  /*8030*/  IMAD R3, R20, R17, RZ ;  /* 0x0000001114037224 */ /* 0x000fce00078e02ff */
.L_x_255:
[----:B------:R-:W-:Y:S05]  /*8040*/  BSYNC B1 ;  /* 0x0000000000017941 */ /* 0x000fea0003800000 */
.L_x_254:
        /* <DEDUP_REMOVED lines=10> */
.L_x_257:
[----:B------:R-:W-:Y:S05]  /*80f0*/  BSYNC B1 ;  /* 0x0000000000017941 */ /* 0x000fea0003800000 */
.L_x_256:
[----:B------:R-:W-:Y:S01]  /*8100*/  @!P4 IMAD R121, R121, R16, R3 ;  /* 0x000000107979c224 */ /* 0x000fe200078e0203 */
[----:B------:R-:W-:Y:S04]  /*8110*/  BSSY B1, `(.L_x_258) ;  /* 0x0000006000017945 */ /* 0x000fe80003800000 */
[----:B------:R0:W-:Y:S01]  /*8120*/  @!P4 STG.E.U8 desc[UR46][R6.64+0x61], R121 ;  /* 0x000061790600c986 */ /* 0x0001e2000c10112e */
[----:B------:R-:W-:Y:S05]  /*8130*/  @P5 BRA `(.L_x_259) ;  /* 0x00000000000c5947 */ /* 0x000fea0003800000 */
[----:B------:R-:W5:Y:S02]  /*8140*/  LDG.E.U8 R2, desc[UR46][R18.64+0x60] ;  /* 0x0000602e12027981 */ /* 0x000f64000c1e1100 */
[----:B-----5:R-:W-:-:S05]  /*8150*/  PRMT R20, R2, 0x8880, RZ ;  /* 0x0000888002147816 */ /* 0x020fca00000000ff */
[----:B------:R-:W-:-:S07]  /*8160*/  IMAD R3, R20, R17, RZ ;  /* 0x0000001114037224 */ /* 0x000fce00078e02ff */
.L_x_259:
[----:B------:R-:W-:Y:S05]  /*8170*/  BSYNC B1 ;  /* 0x0000000000017941 */ /* 0x000fea0003800000 */
.L_x_258:
[----:B0-----:R-:W-:Y:S01]  /*8180*/  @!P5 IMAD R21, R122, R16, R3 ;  /* 0x000000107a15d224 */ /* 0x001fe200078e0203 */
[----:B------:R-:W-:Y:S04]  /*8190*/  BSSY B1, `(.L_x_260) ;  /* 0x0000006000017945 */ /* 0x000fe80003800000 */
[----:B------:R0:W-:Y:S01]  /*81a0*/  @!P5 STG.E.U8 desc[UR46][R10.64+0x60], R21 ;  /* 0x000060150a00d986 */ /* 0x0001e2000c10112e */
[----:B------:R-:W-:Y:S05]  /*81b0*/  @P6 BRA `(.L_x_261) ;  /* 0x00000000000c6947 */ /* 0x000fea0003800000 */
[----:B------:R-:W5:Y:S02]  /*81c0*/  LDG.E.U8 R2, desc[UR46][R18.64+0x61] ;  /* 0x0000612e12027981 */ /* 0x000f64000c1e1100 */
[----:B-----5:R-:W-:-:S05]  /*81d0*/  PRMT R20, R2, 0x8880, RZ ;  /* 0x0000888002147816 */ /* 0x020fca00000000ff */
[----:B------:R-:W-:-:S07]  /*81e0*/  IMAD R3, R20, R17, RZ ;  /* 0x0000001114037224 */ /* 0x000fce00078e02ff */
.L_x_261:
[----:B------:R-:W-:Y:S05]  /*81f0*/  BSYNC B1 ;  /* 0x0000000000017941 */ /* 0x000fea0003800000 */
.L_x_260:
        /* <DEDUP_REMOVED lines=10> */
.L_x_263:
[----:B------:R-:W-:Y:S05]  /*82a0*/  BSYNC B1 ;  /* 0x0000000000017941 */ /* 0x000fea0003800000 */
.L_x_262:
[----:B0-----:R-:W-:Y:S01]  /*82b0*/  @!P4 IMAD R21, R124, R16, R3 ;  /* 0x000000107c15c224 */ /* 0x001fe200078e0203 */
[----:B------:R-:W-:Y:S04]  /*82c0*/  BSSY B1, `(.L_x_264) ;  /* 0x0000006000017945 */ /* 0x000fe80003800000 */
[----:B------:R0:W-:Y:S01]  /*82d0*/  @!P4 STG.E.U8 desc[UR46][R6.64+0x68], R21 ;  /* 0x000068150600c986 */ /* 0x0001e2000c10112e */
[----:B------:R-:W-:Y:S05]  /*82e0*/  @P5 BRA `(.L_x_265) ;  /* 0x00000000000c5947 */ /* 0x000fea0003800000 */
[----:B------:R-:W5:Y:S02]  /*82f0*/  LDG.E.U8 R2, desc[UR46][R22.64+0x69] ;  /* 0x0000692e16027981 */ /* 0x000f64000c1e1100 */
[----:B-----5:R-:W-:-:S05]  /*8300*/  PRMT R20, R2, 0x8880, RZ ;  /* 0x0000888002147816 */ /* 0x020fca00000000ff */
[----:B------:R-:W-:-:S07]  /*8310*/  IMAD R3, R20, R17, RZ ;  /* 0x0000001114037224 */ /* 0x000fce00078e02ff */
.L_x_265:
[----:B------:R-:W-:Y:S05]  /*8320*/  BSYNC B1 ;  /* 0x0000000000017941 */ /* 0x000fea0003800000 */
.L_x_264:
[----:B------:R-:W-:Y:S01]  /*8330*/  @!P5 IMAD R125, R125, R16, R3 ;  /* 0x000000107d7dd224 */ /* 0x000fe200078e0203 */
[----:B------:R-:W-:Y:S04]  /*8340*/  BSSY B1, `(.L_x_266) ;  /* 0x0000006000017945 */ /* 0x000fe80003800000 */
[----:B------:R0:W-:Y:S01]  /*8350*/  @!P5 STG.E.U8 desc[UR46][R6.64+0x69], R125 ;  /* 0x0000697d0600d986 */ /* 0x0001e2000c10112e */
[----:B------:R-:W-:Y:S05]  /*8360*/  @P6 BRA `(.L_x_267) ;  /* 0x00000000000c6947 */ /* 0x000fea0003800000 */
[----:B------:R-:W5:Y:S02]  /*8370*/  LDG.E.U8 R2, desc[UR46][R18.64+0x68] ;  /* 0x0000682e12027981 */ /* 0x000f64000c1e1100 */
[----:B-----5:R-:W-:-:S05]  /*8380*/  PRMT R20, R2, 0x8880, RZ ;  /* 0x0000888002147816 */ /* 0x020fca00000000ff */
[----:B------:R-:W-:-:S07]  /*8390*/  IMAD R3, R20, R17, RZ ;  /* 0x0000001114037224 */ /* 0x000fce00078e02ff */
.L_x_267:
[----:B------:R-:W-:Y:S05]  /*83a0*/  BSYNC B1 ;  /* 0x0000000000017941 */ /* 0x000fea0003800000 */
.L_x_266:
        /* <DEDUP_REMOVED lines=10> */
.L_x_269:
[----:B------:R-:W-:Y:S05]  /*8450*/  BSYNC B1 ;  /* 0x0000000000017941 */ /* 0x000fea0003800000 */
.L_x_268:
[----:B------:R-:W-:Y:S01]  /*8460*/  @!P4 IMAD R127, R127, R16, R3 ;  /* 0x000000107f7fc224 */ /* 0x000fe200078e0203 */
[----:B------:R-:W-:Y:S04]  /*8470*/  BSSY B1, `(.L_x_270) ;  /* 0x0000006000017945 */ /* 0x000fe80003800000 */
[----:B------:R0:W-:Y:S01]  /*8480*/  @!P4 STG.E.U8 desc[UR46][R10.64+0x69], R127 ;  /* 0x0000697f0a00c986 */ /* 0x0001e2000c10112e */
[----:B------:R-:W-:Y:S05]  /*8490*/  @P5 BRA `(.L_x_271) ;  /* 0x00000000000c5947 */ /* 0x000fea0003800000 */
[----:B------:R-:W5:Y:S02]  /*84a0*/  LDG.E.U8 R2, desc[UR46][R22.64+0x70] ;  /* 0x0000702e16027981 */ /* 0x000f64000c1e1100 */
[----:B-----5:R-:W-:-:S05]  /*84b0*/  PRMT R20, R2, 0x8880, RZ ;  /* 0x0000888002147816 */ /* 0x020fca00000000ff */
[----:B------:R-:W-:-:S07]  /*84c0*/  IMAD R3, R20, R17, RZ ;  /* 0x0000001114037224 */ /* 0x000fce00078e02ff */
.L_x_271:
[----:B------:R-:W-:Y:S05]  /*84d0*/  BSYNC B1 ;  /* 0x0000000000017941 */ /* 0x000fea0003800000 */
.L_x_270:
[----:B0-----:R-:W-:Y:S01]  /*84e0*/  @!P5 IMAD R21, R128, R16, R3 ;  /* 0x000000108015d224 */ /* 0x001fe200078e0203 */
[----:B------:R-:W-:Y:S04]  /*84f0*/  BSSY B1, `(.L_x_272) ;  /* 0x0000006000017945 */ /* 0x000fe80003800000 */
[----:B------:R0:W-:Y:S01]  /*8500*/  @!P5 STG.E.U8 desc[UR46][R6.64+0x70], R21 ;  /* 0x000070150600d986 */ /* 0x0001e2000c10112e */
[----:B------:R-:W-:Y:S05]  /*8510*/  @P6 BRA `(.L_x_273) ;  /* 0x00000000000c6947 */ /* 0x000fea0003800000 */
[----:B------:R-:W5:Y:S02]  /*8520*/  LDG.E.U8 R2, desc[UR46][R22.64+0x71] ;  /* 0x0000712e16027981 */ /* 0x000f64000c1e1100 */
[----:B-----5:R-:W-:-:S05]  /*8530*/  PRMT R20, R2, 0x8880, RZ ;  /* 0x0000888002147816 */ /* 0x020fca00000000ff */
[----:B------:R-:W-:-:S07]  /*8540*/  IMAD R3, R20, R17, RZ ;  /* 0x0000001114037224 */ /* 0x000fce00078e02ff */
.L_x_273:
[----:B------:R-:W-:Y:S05]  /*8550*/  BSYNC B1 ;  /* 0x0000000000017941 */ /* 0x000fea0003800000 */
.L_x_272:
        /* <DEDUP_REMOVED lines=10> */
.L_x_275:
[----:B------:R-:W-:Y:S05]  /*8600*/  BSYNC B1 ;  /* 0x0000000000017941 */ /* 0x000fea0003800000 */
.L_x_274:
[----:B0-----:R-:W-:Y:S01]  /*8610*/  @!P4 IMAD R21, R130, R16, R3 ;  /* 0x000000108215c224 */ /* 0x001fe200078e0203 */
[----:B------:R-:W-:Y:S04]  /*8620*/  BSSY B1, `(.L_x_276) ;  /* 0x0000006000017945 */ /* 0x000fe80003800000 */
[----:B------:R0:W-:Y:S01]  /*8630*/  @!P4 STG.E.U8 desc[UR46][R10.64+0x70], R21 ;  /* 0x000070150a00c986 */ /* 0x0001e2000c10112e */
[----:B------:R-:W-:Y:S05]  /*8640*/  @P5 BRA `(.L_x_277) ;  /* 0x00000000000c5947 */ /* 0x000fea0003800000 */
[----:B------:R-:W5:Y:S02]  /*8650*/  LDG.E.U8 R2, desc[UR46][R18.64+0x71] ;  /* 0x0000712e12027981 */ /* 0x000f64000c1e1100 */
[----:B-----5:R-:W-:-:S05]  /*8660*/  PRMT R20, R2, 0x8880, RZ ;  /* 0x0000888002147816 */ /* 0x020fca00000000ff */
[----:B------:R-:W-:-:S07]  /*8670*/  IMAD R3, R20, R17, RZ ;  /* 0x0000001114037224 */ /* 0x000fce00078e02ff */
.L_x_277:
[----:B------:R-:W-:Y:S05]  /*8680*/  BSYNC B1 ;  /* 0x0000000000017941 */ /* 0x000fea0003800000 */
.L_x_276:
[----:B------:R-:W-:Y:S01]  /*8690*/  @!P5 IMAD R131, R131, R16, R3 ;  /* 0x000000108383d224 */ /* 0x000fe200078e0203 */
[----:B------:R-:W-:Y:S04]  /*86a0*/  BSSY B1, `(.L_x_278) ;  /* 0x0000006000017945 */ /* 0x000fe80003800000 */
[----:B------:R0:W-:Y:S01]  /*86b0*/  @!P5 STG.E.U8 desc[UR46][R10.64+0x71], R131 ;  /* 0x000071830a00d986 */ /* 0x0001e2000c10112e */
[----:B------:R-:W-:Y:S05]  /*86c0*/  @P6 BRA `(.L_x_279) ;  /* 0x00000000000c6947 */ /* 0x000fea0003800000 */
[----:B------:R-:W5:Y:S02]  /*86d0*/  LDG.E.U8 R2, desc[UR46][R22.64+0x78] ;  /* 0x0000782e16027981 */ /* 0x000f64000c1e1100 */
[----:B-----5:R-:W-:-:S05]  /*86e0*/  PRMT R20, R2, 0x8880, RZ ;  /* 0x0000888002147816 */ /* 0x020fca00000000ff */
[----:B------:R-:W-:-:S07]  /*86f0*/  IMAD R3, R20, R17, RZ ;  /* 0x0000001114037224 */ /* 0x000fce00078e02ff */
.L_x_279:
[----:B------:R-:W-:Y:S05]  /*8700*/  BSYNC B1 ;  /* 0x0000000000017941 */ /* 0x000fea0003800000 */
.L_x_278:
        /* <DEDUP_REMOVED lines=10> */
.L_x_281:
[----:B------:R-:W-:Y:S05]  /*87b0*/  BSYNC B1 ;  /* 0x0000000000017941 */ /* 0x000fea0003800000 */
.L_x_280:
[----:B------:R-:W-:Y:S01]  /*87c0*/  @!P4 IMAD R133, R133, R16, R3 ;  /* 0x000000108585c224 */ /* 0x000fe200078e0203 */
[----:B------:R-:W-:Y:S04]  /*87d0*/  BSSY B1, `(.L_x_282) ;  /* 0x0000006000017945 */ /* 0x000fe80003800000 */
[----:B------:R0:W-:Y:S01]  /*87e0*/  @!P4 STG.E.U8 desc[UR46][R6.64+0x79], R133 ;  /* 0x000079850600c986 */ /* 0x0001e2000c10112e */
[----:B------:R-:W-:Y:S05]  /*87f0*/  @P5 BRA `(.L_x_283) ;  /* 0x00000000000c5947 */ /* 0x000fea0003800000 */
[----:B------:R-:W5:Y:S02]  /*8800*/  LDG.E.U8 R2, desc[UR46][R18.64+0x78] ;  /* 0x0000782e12027981 */ /* 0x000f64000c1e1100 */
[----:B-----5:R-:W-:-:S05]  /*8810*/  PRMT R20, R2, 0x8880, RZ ;  /* 0x0000888002147816 */ /* 0x020fca00000000ff */
[----:B------:R-:W-:-:S07]  /*8820*/  IMAD R3, R20, R17, RZ ;  /* 0x0000001114037224 */ /* 0x000fce00078e02ff */
.L_x_283:
[----:B------:R-:W-:Y:S05]  /*8830*/  BSYNC B1 ;  /* 0x0000000000017941 */ /* 0x000fea0003800000 */
.L_x_282:
[----:B0-----:R-:W-:Y:S01]  /*8840*/  @!P5 IMAD R21, R134, R16, R3 ;  /* 0x000000108615d224 */ /* 0x001fe200078e0203 */
[----:B------:R-:W-:Y:S04]  /*8850*/  BSSY B1, `(.L_x_284) ;  /* 0x0000006000017945 */ /* 0x000fe80003800000 */
[----:B------:R0:W-:Y:S01]  /*8860*/  @!P5 STG.E.U8 desc[UR46][R10.64+0x78], R21 ;  /* 0x000078150a00d986 */ /* 0x0001e2000c10112e */
[----:B------:R-:W-:Y:S05]  /*8870*/  @P6 BRA `(.L_x_285) ;  /* 0x00000000000c6947 */ /* 0x000fea0003800000 */
[----:B------:R-:W5:Y:S02]  /*8880*/  LDG.E.U8 R2, desc[UR46][R18.64+0x79] ;  /* 0x0000792e12027981 */ /* 0x000f64000c1e1100 */
[----:B-----5:R-:W-:-:S05]  /*8890*/  PRMT R20, R2, 0x8880, RZ ;  /* 0x0000888002147816 */ /* 0x020fca00000000ff */
[----:B------:R-:W-:-:S07]  /*88a0*/  IMAD R3, R20, R17, RZ ;  /* 0x0000001114037224 */ /* 0x000fce00078e02ff */
.L_x_285:
[----:B------:R-:W-:Y:S05]  /*88b0*/  BSYNC B1 ;  /* 0x0000000000017941 */ /* 0x000fea0003800000 */
.L_x_284:
        /* <DEDUP_REMOVED lines=10> */
.L_x_287:
[----:B------:R-:W-:Y:S05]  /*8960*/  BSYNC B1 ;  /* 0x0000000000017941 */ /* 0x000fea0003800000 */
.L_x_286:
[----:B0-----:R-:W-:Y:S01]  /*8970*/  @!P4 IMAD R21, R104, R16, R3 ;  /* 0x000000106815c224 */ /* 0x001fe200078e0203 */
[----:B------:R-:W-:Y:S04]  /*8980*/  BSSY B1, `(.L_x_288) ;  /* 0x0000006000017945 */ /* 0x000fe80003800000 */
[----:B------:R0:W-:Y:S01]  /*8990*/  @!P4 STG.E.U8 desc[UR46][R4.64+0x80], R21 ;  /* 0x000080150400c986 */ /* 0x0001e2000c10112e */
[----:B------:R-:W-:Y:S05]  /*89a0*/  @P5 BRA `(.L_x_289) ;  /* 0x00000000000c5947 */ /* 0x000fea0003800000 */
[----:B------:R-:W5:Y:S02]  /*89b0*/  LDG.E.U8 R2, desc[UR46][R14.64+0x81] ;  /* 0x0000812e0e027981 */ /* 0x000f64000c1e1100 */
[----:B-----5:R-:W-:-:S05]  /*89c0*/  PRMT R20, R2, 0x8880, RZ ;  /* 0x0000888002147816 */ /* 0x020fca00000000ff */
[----:B------:R-:W-:-:S07]  /*89d0*/  IMAD R3, R20, R17, RZ ;  /* 0x0000001114037224 */ /* 0x000fce00078e02ff */
.L_x_289:
[----:B------:R-:W-:Y:S05]  /*89e0*/  BSYNC B1 ;  /* 0x0000000000017941 */ /* 0x000fea0003800000 */
.L_x_288:
[----:B------:R-:W-:Y:S01]  /*89f0*/  @!P5 IMAD R105, R105, R16, R3 ;  /* 0x000000106969d224 */ /* 0x000fe200078e0203 */
[----:B------:R-:W-:Y:S04]  /*8a00*/  BSSY B1, `(.L_x_290) ;  /* 0x0000006000017945 */ /* 0x000fe80003800000 */
[----:B------:R0:W-:Y:S01]  /*8a10*/  @!P5 STG.E.U8 desc[UR46][R4.64+0x81], R105 ;  /* 0x000081690400d986 */ /* 0x0001e2000c10112e */
[----:B------:R-:W-:Y:S05]  /*8a20*/  @P6 BRA `(.L_x_291) ;  /* 0x00000000000c6947 */ /* 0x000fea0003800000 */
[----:B------:R-:W5:Y:S02]  /*8a30*/  LDG.E.U8 R2, desc[UR46][R12.64+0x80] ;  /* 0x0000802e0c027981 */ /* 0x000f64000c1e1100 */
[----:B-----5:R-:W-:-:S05]  /*8a40*/  PRMT R20, R2, 0x8880, RZ ;  /* 0x0000888002147816 */ /* 0x020fca00000000ff */
[----:B------:R-:W-:-:S07]  /*8a50*/  IMAD R3, R20, R17, RZ ;  /* 0x0000001114037224 */ /* 0x000fce00078e02ff */
.L_x_291:
[----:B------:R-:W-:Y:S05]  /*8a60*/  BSYNC B1 ;  /* 0x0000000000017941 */ /* 0x000fea0003800000 */
.L_x_290:
        /* <DEDUP_REMOVED lines=10> */
.L_x_293:
[----:B------:R-:W-:Y:S05]  /*8b10*/  BSYNC B1 ;  /* 0x0000000000017941 */ /* 0x000fea0003800000 */
.L_x_292:
[----:B------:R-:W-:Y:S01]  /*8b20*/  @!P4 IMAD R107, R107, R16, R3 ;  /* 0x000000106b6bc224 */ /* 0x000fe200078e0203 */
[----:B------:R-:W-:Y:S04]  /*8b30*/  BSSY B1, `(.L_x_294) ;  /* 0x0000006000017945 */ /* 0x000fe80003800000 */
[----:B------:R0:W-:Y:S01]  /*8b40*/  @!P4 STG.E.U8 desc[UR46][R8.64+0x81], R107 ;  /* 0x0000816b0800c986 */ /* 0x0001e2000c10112e */
[----:B------:R-:W-:Y:S05]  /*8b50*/  @P5 BRA `(.L_x_295) ;  /* 0x00000000000c5947 */ /* 0x000fea0003800000 */
[----:B------:R-:W5:Y:S02]  /*8b60*/  LDG.E.U8 R2, desc[UR46][R14.64+0x88] ;  /* 0x0000882e0e027981 */ /* 0x000f64000c1e1100 */
[----:B-----5:R-:W-:-:S05]  /*8b70*/  PRMT R20, R2, 0x8880, RZ ;  /* 0x0000888002147816 */ /* 0x020fca00000000ff */
[----:B------:R-:W-:-:S07]  /*8b80*/  IMAD R3, R20, R17, RZ ;  /* 0x0000001114037224 */ /* 0x000fce00078e02ff */
.L_x_295:
[----:B------:R-:W-:Y:S05]  /*8b90*/  BSYNC B1 ;  /* 0x0000000000017941 */ /* 0x000fea0003800000 */
.L_x_294:
[----:B0-----:R-:W-:Y:S01]  /*8ba0*/  @!P5 IMAD R21, R108, R16, R3 ;  /* 0x000000106c15d224 */ /* 0x001fe200078e0203 */
[----:B------:R-:W-:Y:S04]  /*8bb0*/  BSSY B1, `(.L_x_296) ;  /* 0x0000006000017945 */ /* 0x000fe80003800000 */
[----:B------:R0:W-:Y:S01]  /*8bc0*/  @!P5 STG.E.U8 desc[UR46][R4.64+0x88], R21 ;  /* 0x000088150400d986 */ /* 0x0001e2000c10112e */
[----:B------:R-:W-:Y:S05]  /*8bd0*/  @P6 BRA `(.L_x_297) ;  /* 0x00000000000c6947 */ /* 0x000fea0003800000 */
[----:B------:R-:W5:Y:S02]  /*8be0*/  LDG.E.U8 R2, desc[UR46][R14.64+0x89] ;  /* 0x0000892e0e027981 */ /* 0x000f64000c1e1100 */
[----:B-----5:R-:W-:-:S05]  /*8bf0*/  PRMT R20, R2, 0x8880, RZ ;  /* 0x0000888002147816 */ /* 0x020fca00000000ff */
[----:B------:R-:W-:-:S07]  /*8c00*/  IMAD R3, R20, R17, RZ ;  /* 0x0000001114037224 */ /* 0x000fce00078e02ff */
.L_x_297:
[----:B------:R-:W-:Y:S05]  /*8c10*/  BSYNC B1 ;  /* 0x0000000000017941 */ /* 0x000fea0003800000 */
.L_x_296:
        /* <DEDUP_REMOVED lines=10> */
.L_x_299:
[----:B------:R-:W-:Y:S05]  /*8cc0*/  BSYNC B1 ;  /* 0x0000000000017941 */ /* 0x000fea0003800000 */
.L_x_298:
[----:B0-----:R-:W-:Y:S01]  /*8cd0*/  @!P4 IMAD R21, R110, R16, R3 ;  /* 0x000000106e15c224 */ /* 0x001fe200078e0203 */
[----:B------:R-:W-:Y:S04]  /*8ce0*/  BSSY B1, `(.L_x_300) ;  /* 0x0000006000017945 */ /* 0x000fe80003800000 */
[----:B------:R0:W-:Y:S01]  /*8cf0*/  @!P4 STG.E.U8 desc[UR46][R8.64+0x88], R21 ;  /* 0x000088150800c986 */ /* 0x0001e2000c10112e */
[----:B------:R-:W-:Y:S05]  /*8d00*/  @P5 BRA `(.L_x_301) ;  /* 0x00000000000c5947 */ /* 0x000fea0003800000 */
[----:B------:R-:W5:Y:S02]  /*8d10*/  LDG.E.U8 R2, desc[UR46][R12.64+0x89] ;  /* 0x0000892e0c027981 */ /* 0x000f64000c1e1100 */
[----:B-----5:R-:W-:-:S05]  /*8d20*/  PRMT R20, R2, 0x8880, RZ ;  /* 0x0000888002147816 */ /* 0x020fca00000000ff */
[----:B------:R-:W-:-:S07]  /*8d30*/  IMAD R3, R20, R17, RZ ;  /* 0x0000001114037224 */ /* 0x000fce00078e02ff */
.L_x_301:
[----:B------:R-:W-:Y:S05]  /*8d40*/  BSYNC B1 ;  /* 0x0000000000017941 */ /* 0x000fea0003800000 */
.L_x_300:
[----:B------:R-:W-:Y:S01]  /*8d50*/  @!P5 IMAD R111, R111, R16, R3 ;  /* 0x000000106f6fd224 */ /* 0x000fe200078e0203 */
[----:B------:R-:W-:Y:S04]  /*8d60*/  BSSY B1, `(.L_x_302) ;  /* 0x0000006000017945 */ /* 0x000fe80003800000 */
[----:B------:R0:W-:Y:S01]  /*8d70*/  @!P5 STG.E.U8 desc[UR46][R8.64+0x89], R111 ;  /* 0x0000896f0800d986 */ /* 0x0001e2000c10112e */
[----:B------:R-:W-:Y:S05]  /*8d80*/  @P6 BRA `(.L_x_303) ;  /* 0x00000000000c6947 */ /* 0x000fea0003800000 */
[----:B------:R-:W5:Y:S02]  /*8d90*/  LDG.E.U8 R2, desc[UR46][R14.64+0x90] ;  /* 0x0000902e0e027981 */ /* 0x000f64000c1e1100 */
[----:B-----5:R-:W-:-:S05]  /*8da0*/  PRMT R20, R2, 0x8880, RZ ;  /* 0x0000888002147816 */ /* 0x020fca00000000ff */
[----:B------:R-:W-:-:S07]  /*8db0*/  IMAD R3, R20, R17, RZ ;  /* 0x0000001114037224 */ /* 0x000fce00078e02ff */
.L_x_303:
[----:B------:R-:W-:Y:S05]  /*8dc0*/  BSYNC B1 ;  /* 0x0000000000017941 */ /* 0x000fea0003800000 */
.L_x_302:
        /* <DEDUP_REMOVED lines=10> */
.L_x_305:
[----:B------:R-:W-:Y:S05]  /*8e70*/  BSYNC B1 ;  /* 0x0000000000017941 */ /* 0x000fea0003800000 */
.L_x_304:
[----:B------:R-:W-:Y:S01]  /*8e80*/  @!P4 IMAD R113, R113, R16, R3 ;  /* 0x000000107171c224 */ /* 0x000fe200078e0203 */
[----:B------:R-:W-:Y:S04]  /*8e90*/  BSSY B1, `(.L_x_306) ;  /* 0x0000006000017945 */ /* 0x000fe80003800000 */
[----:B------:R0:W-:Y:S01]  /*8ea0*/  @!P4 STG.E.U8 desc[UR46][R4.64+0x91], R113 ;  /* 0x000091710400c986 */ /* 0x0001e2000c10112e */
[----:B------:R-:W-:Y:S05]  /*8eb0*/  @P5 BRA `(.L_x_307) ;  /* 0x00000000000c5947 */ /* 0x000fea0003800000 */
[----:B------:R-:W5:Y:S02]  /*8ec0*/  LDG.E.U8 R2, desc[UR46][R12.64+0x90] ;  /* 0x0000902e0c027981 */ /* 0x000f64000c1e1100 */
[----:B-----5:R-:W-:-:S05]  /*8ed0*/  PRMT R20, R2, 0x8880, RZ ;  /* 0x0000888002147816 */ /* 0x020fca00000000ff */
[----:B------:R-:W-:-:S07]  /*8ee0*/  IMAD R3, R20, R17, RZ ;  /* 0x0000001114037224 */ /* 0x000fce00078e02ff */
.L_x_307:
[----:B------:R-:W-:Y:S05]  /*8ef0*/  BSYNC B1 ;  /* 0x0000000000017941 */ /* 0x000fea0003800000 */
.L_x_306:
[----:B0-----:R-:W-:Y:S01]  /*8f00*/  @!P5 IMAD R21, R114, R16, R3 ;  /* 0x000000107215d224 */ /* 0x001fe200078e0203 */
[----:B------:R-:W-:Y:S04]  /*8f10*/  BSSY B1, `(.L_x_308) ;  /* 0x0000006000017945 */ /* 0x000fe80003800000 */
[----:B------:R0:W-:Y:S01]  /*8f20*/  @!P5 STG.E.U8 desc[UR46][R8.64+0x90], R21 ;  /* 0x000090150800d986 */ /* 0x0001e2000c10112e */
[----:B------:R-:W-:Y:S05]  /*8f30*/  @P6 BRA `(.L_x_309) ;  /* 0x00000000000c6947 */ /* 0x000fea0003800000 */
[----:B------:R-:W5:Y:S02]  /*8f40*/  LDG.E.U8 R2, desc[UR46][R12.64+0x91] ;  /* 0x0000912e0c027981 */ /* 0x000f64000c1e1100 */
[----:B-----5:R-:W-:-:S05]  /*8f50*/  PRMT R20, R2, 0x8880, RZ ;  /* 0x0000888002147816 */ /* 0x020fca00000000ff */
[----:B------:R-:W-:-:S07]  /*8f60*/  IMAD R3, R20, R17, RZ ;  /* 0x0000001114037224 */ /* 0x000fce00078e02ff */
.L_x_309:
[----:B------:R-:W-:Y:S05]  /*8f70*/  BSYNC B1 ;  /* 0x0000000000017941 */ /* 0x000fea0003800000 */
.L_x_308:
        /* <DEDUP_REMOVED lines=10> */
.L_x_311:
[----:B------:R-:W-:Y:S05]  /*9020*/  BSYNC B1 ;  /* 0x0000000000017941 */ /* 0x000fea0003800000 */
.L_x_310:
[----:B0-----:R-:W-:Y:S01]  /*9030*/  @!P4 IMAD R21, R116, R16, R3 ;  /* 0x000000107415c224 */ /* 0x001fe200078e0203 */
[----:B------:R-:W-:Y:S04]  /*9040*/  BSSY B1, `(.L_x_312) ;  /* 0x0000006000017945 */ /* 0x000fe80003800000 */
[----:B------:R0:W-:Y:S01]  /*9050*/  @!P4 STG.E.U8 desc[UR46][R4.64+0x98], R21 ;  /* 0x000098150400c986 */ /* 0x0001e2000c10112e */
[----:B------:R-:W-:Y:S05]  /*9060*/  @P5 BRA `(.L_x_313) ;  /* 0x00000000000c5947 */ /* 0x000fea0003800000 */
[----:B------:R-:W5:Y:S02]  /*9070*/  LDG.E.U8 R2, desc[UR46][R14.64+0x99] ;  /* 0x0000992e0e027981 */ /* 0x000f64000c1e1100 */
[----:B-----5:R-:W-:-:S05]  /*9080*/  PRMT R20, R2, 0x8880, RZ ;  /* 0x0000888002147816 */ /* 0x020fca00000000ff */
[----:B------:R-:W-:-:S07]  /*9090*/  IMAD R3, R20, R17, RZ ;  /* 0x0000001114037224 */ /* 0x000fce00078e02ff */
.L_x_313:
[----:B------:R-:W-:Y:S05]  /*90a0*/  BSYNC B1 ;  /* 0x0000000000017941 */ /* 0x000fea0003800000 */
.L_x_312:
[----:B------:R-:W-:Y:S01]  /*90b0*/  @!P5 IMAD R117, R117, R16, R3 ;  /* 0x000000107575d224 */ /* 0x000fe200078e0203 */
[----:B------:R-:W-:Y:S04]  /*90c0*/  BSSY B1, `(.L_x_314) ;  /* 0x0000006000017945 */ /* 0x000fe80003800000 */
[----:B------:R0:W-:Y:S01]  /*90d0*/  @!P5 STG.E.U8 desc[UR46][R4.64+0x99], R117 ;  /* 0x000099750400d986 */ /* 0x0001e2000c10112e */
[----:B------:R-:W-:Y:S05]  /*90e0*/  @P6 BRA `(.L_x_315) ;  /* 0x00000000000c6947 */ /* 0x000fea0003800000 */
[----:B------:R-:W5:Y:S02]  /*90f0*/  LDG.E.U8 R2, desc[UR46][R12.64+0x98] ;  /* 0x0000982e0c027981 */ /* 0x000f64000c1e1100 */
[----:B-----5:R-:W-:-:S05]  /*9100*/  PRMT R20, R2, 0x8880, RZ ;  /* 0x0000888002147816 */ /* 0x020fca00000000ff */
[----:B------:R-:W-:-:S07]  /*9110*/  IMAD R3, R20, R17, RZ ;  /* 0x0000001114037224 */ /* 0x000fce00078e02ff */
.L_x_315:
[----:B------:R-:W-:Y:S05]  /*9120*/  BSYNC B1 ;  /* 0x0000000000017941 */ /* 0x000fea0003800000 */
.L_x_314:
        /* <DEDUP_REMOVED lines=10> */
.L_x_317:
[----:B------:R-:W-:Y:S05]  /*91d0*/  BSYNC B1 ;  /* 0x0000000000017941 */ /* 0x000fea0003800000 */
.L_x_316:
[----:B------:R-:W-:Y:S01]  /*91e0*/  @!P4 IMAD R119, R119, R16, R3 ;  /* 0x000000107777c224 */ /* 0x000fe200078e0203 */
[----:B------:R-:W-:Y:S04]  /*91f0*/  BSSY B1, `(.L_x_318) ;  /* 0x0000006000017945 */ /* 0x000fe80003800000 */
[----:B------:R0:W-:Y:S01]  /*9200*/  @!P4 STG.E.U8 desc[UR46][R8.64+0x99], R119 ;  /* 0x000099770800c986 */ /* 0x0001e2000c10112e */
[----:B------:R-:W-:Y:S05]  /*9210*/  @P5 BRA `(.L_x_319) ;  /* 0x00000000000c5947 */ /* 0x000fea0003800000 */
[----:B------:R-:W5:Y:S02]  /*9220*/  LDG.E.U8 R2, desc[UR46][R22.64+0x80] ;  /* 0x0000802e16027981 */ /* 0x000f64000c1e1100 */
[----:B-----5:R-:W-:-:S05]  /*9230*/  PRMT R20, R2, 0x8880, RZ ;  /* 0x0000888002147816 */ /* 0x020fca00000000ff */
[----:B------:R-:W-:-:S07]  /*9240*/  IMAD R3, R20, R17, RZ ;  /* 0x0000001114037224 */ /* 0x000fce00078e02ff */
.L_x_319:
[----:B------:R-:W-:Y:S05]  /*9250*/  BSYNC B1 ;  /* 0x0000000000017941 */ /* 0x000fea0003800000 */
.L_x_318:
[----:B0-----:R-:W-:Y:S01]  /*9260*/  @!P5 IMAD R21, R88, R16, R3 ;  /* 0x000000105815d224 */ /* 0x001fe200078e0203 */
[----:B------:R-:W-:Y:S04]  /*9270*/  BSSY B1, `(.L_x_320) ;  /* 0x0000006000017945 */ /* 0x000fe80003800000 */
[----:B------:R0:W-:Y:S01]  /*9280*/  @!P5 STG.E.U8 desc[UR46][R6.64+0x80], R21 ;  /* 0x000080150600d986 */ /* 0x0001e2000c10112e */
[----:B------:R-:W-:Y:S05]  /*9290*/  @P6 BRA `(.L_x_321) ;  /* 0x00000000000c6947 */ /* 0x000fea0003800000 */
[----:B------:R-:W5:Y:S02]  /*92a0*/  LDG.E.U8 R2, desc[UR46][R22.64+0x81] ;  /* 0x0000812e16027981 */ /* 0x000f64000c1e1100 */
[----:B-----5:R-:W-:-:S05]  /*92b0*/  PRMT R20, R2, 0x8880, RZ ;  /* 0x0000888002147816 */ /* 0x020fca00000000ff */
[----:B------:R-:W-:-:S07]  /*92c0*/  IMAD R3, R20, R17, RZ ;  /* 0x0000001114037224 */ /* 0x000fce00078e02ff */
.L_x_321:
[----:B------:R-:W-:Y:S05]  /*92d0*/  BSYNC B1 ;  /* 0x0000000000017941 */ /* 0x000fea0003800000 */
.L_x_320:
        /* <DEDUP_REMOVED lines=10> */
.L_x_323:
[----:B------:R-:W-:Y:S05]  /*9380*/  BSYNC B1 ;  /* 0x0000000000017941 */ /* 0x000fea0003800000 */
.L_x_322:
[----:B0-----:R-:W-:Y:S01]  /*9390*/  @!P4 IMAD R21, R90, R16, R3 ;  /* 0x000000105a15c224 */ /* 0x001fe200078e0203 */
[----:B------:R-:W-:Y:S04]  /*93a0*/  BSSY B1, `(.L_x_324) ;  /* 0x0000006000017945 */ /* 0x000fe80003800000 */
[----:B------:R0:W-:Y:S01]  /*93b0*/  @!P4 STG.E.U8 desc[UR46][R10.64+0x80], R21 ;  /* 0x000080150a00c986 */ /* 0x0001e2000c10112e */
[----:B------:R-:W-:Y:S05]  /*93c0*/  @P5 BRA `(.L_x_325) ;  /* 0x00000000000c5947 */ /* 0x000fea0003800000 */
[----:B------:R-:W5:Y:S02]  /*93d0*/  LDG.E.U8 R2, desc[UR46][R18.64+0x81] ;  /* 0x0000812e12027981 */ /* 0x000f64000c1e1100 */
[----:B-----5:R-:W-:-:S05]  /*93e0*/  PRMT R20, R2, 0x8880, RZ ;  /* 0x0000888002147816 */ /* 0x020fca00000000ff */
[----:B------:R-:W-:-:S07]  /*93f0*/  IMAD R3, R20, R17, RZ ;  /* 0x0000001114037224 */ /* 0x000fce00078e02ff */
.L_x_325:
[----:B------:R-:W-:Y:S05]  /*9400*/  BSYNC B1 ;  /* 0x0000000000017941 */ /* 0x000fea0003800000 */
.L_x_324:
[----:B------:R-:W-:Y:S01]  /*9410*/  @!P5 IMAD R91, R91, R16, R3 ;  /* 0x000000105b5bd224 */ /* 0x000fe200078e0203 */
[----:B------:R-:W-:Y:S04]  /*9420*/  BSSY B1, `(.L_x_326) ;  /* 0x0000006000017945 */ /* 0x000fe80003800000 */
[----:B------:R0:W-:Y:S01]  /*9430*/  @!P5 STG.E.U8 desc[UR46][R10.64+0x81], R91 ;  /* 0x0000815b0a00d986 */ /* 0x0001e2000c10112e */
[----:B------:R-:W-:Y:S05]  /*9440*/  @P6 BRA `(.L_x_327) ;  /* 0x00000000000c6947 */ /* 0x000fea0003800000 */
[----:B------:R-:W5:Y:S02]  /*9450*/  LDG.E.U8 R2, desc[UR46][R22.64+0x88] ;  /* 0x0000882e16027981 */ /* 0x000f64000c1e1100 */
[----:B-----5:R-:W-:-:S05]  /*9460*/  PRMT R20, R2, 0x8880, RZ ;  /* 0x0000888002147816 */ /* 0x020fca00000000ff */
[----:B------:R-:W-:-:S07]  /*9470*/  IMAD R3, R20, R17, RZ ;  /* 0x0000001114037224 */ /* 0x000fce00078e02ff */
.L_x_327:
[----:B------:R-:W-:Y:S05]  /*9480*/  BSYNC B1 ;  /* 0x0000000000017941 */ /* 0x000fea0003800000 */
.L_x_326:
        /* <DEDUP_REMOVED lines=10> */
.L_x_329:
[----:B------:R-:W-:Y:S05]  /*9530*/  BSYNC B1 ;  /* 0x0000000000017941 */ /* 0x000fea0003800000 */
.L_x_328:
[----:B------:R-:W-:Y:S01]  /*9540*/  @!P4 IMAD R93, R93, R16, R3 ;  /* 0x000000105d5dc224 */ /* 0x000fe200078e0203 */
[----:B------:R-:W-:Y:S04]  /*9550*/  BSSY B1, `(.L_x_330) ;  /* 0x0000006000017945 */ /* 0x000fe80003800000 */
[----:B------:R0:W-:Y:S01]  /*9560*/  @!P4 STG.E.U8 desc[UR46][R6.64+0x89], R93 ;  /* 0x0000895d0600c986 */ /* 0x0001e2000c10112e */
[----:B------:R-:W-:Y:S05]  /*9570*/  @P5 BRA `(.L_x_331) ;  /* 0x00000000000c5947 */ /* 0x000fea0003800000 */
[----:B------:R-:W5:Y:S02]  /*9580*/  LDG.E.U8 R2, desc[UR46][R18.64+0x88] ;  /* 0x0000882e12027981 */ /* 0x000f64000c1e1100 */
[----:B-----5:R-:W-:-:S05]  /*9590*/  PRMT R20, R2, 0x8880, RZ ;  /* 0x0000888002147816 */ /* 0x020fca00000000ff */
[----:B------:R-:W-:-:S07]  /*95a0*/  IMAD R3, R20, R17, RZ ;  /* 0x0000001114037224 */ /* 0x000fce00078e02ff */
.L_x_331:
[----:B------:R-:W-:Y:S05]  /*95b0*/  BSYNC B1 ;  /* 0x0000000000017941 */ /* 0x000fea0003800000 */
.L_x_330:
[----:B0-----:R-:W-:Y:S01]  /*95c0*/  @!P5 IMAD R21, R94, R16, R3 ;  /* 0x000000105e15d224 */ /* 0x001fe200078e0203 */
[----:B------:R-:W-:Y:S04]  /*95d0*/  BSSY B1, `(.L_x_332) ;  /* 0x0000006000017945 */ /* 0x000fe80003800000 */
[----:B------:R0:W-:Y:S01]  /*95e0*/  @!P5 STG.E.U8 desc[UR46][R10.64+0x88], R21 ;  /* 0x000088150a00d986 */ /* 0x0001e2000c10112e */
[----:B------:R-:W-:Y:S05]  /*95f0*/  @P6 BRA `(.L_x_333) ;  /* 0x00000000000c6947 */ /* 0x000fea0003800000 */
[----:B------:R-:W5:Y:S02]  /*9600*/  LDG.E.U8 R2, desc[UR46][R18.64+0x89] ;  /* 0x0000892e12027981 */ /* 0x000f64000c1e1100 */
[----:B-----5:R-:W-:-:S05]  /*9610*/  PRMT R20, R2, 0x8880, RZ ;  /* 0x0000888002147816 */ /* 0x020fca00000000ff */
[----:B------:R-:W-:-:S07]  /*9620*/  IMAD R3, R20, R17, RZ ;  /* 0x0000001114037224 */ /* 0x000fce00078e02ff */
.L_x_333:
[----:B------:R-:W-:Y:S05]  /*9630*/  BSYNC B1 ;  /* 0x0000000000017941 */ /* 0x000fea0003800000 */
.L_x_332:
        /* <DEDUP_REMOVED lines=10> */
.L_x_335:
[----:B------:R-:W-:Y:S05]  /*96e0*/  BSYNC B1 ;  /* 0x0000000000017941 */ /* 0x000fea0003800000 */
.L_x_334:
[----:B0-----:R-:W-:Y:S01]  /*96f0*/  @!P4 IMAD R21, R96, R16, R3 ;  /* 0x000000106015c224 */ /* 0x001fe200078e0203 */
[----:B------:R-:W-:Y:S04]  /*9700*/  BSSY B1, `(.L_x_336) ;  /* 0x0000006000017945 */ /* 0x000fe80003800000 */
[----:B------:R0:W-:Y:S01]  /*9710*/  @!P4 STG.E.U8 desc[UR46][R6.64+0x90], R21 ;  /* 0x000090150600c986 */ /* 0x0001e2000c10112e */
[----:B------:R-:W-:Y:S05]  /*9720*/  @P5 BRA `(.L_x_337) ;  /* 0x00000000000c5947 */ /* 0x000fea0003800000 */
[----:B------:R-:W5:Y:S02]  /*9730*/  LDG.E.U8 R2, desc[UR46][R22.64+0x91] ;  /* 0x0000912e16027981 */ /* 0x000f64000c1e1100 */
[----:B-----5:R-:W-:-:S05]  /*9740*/  PRMT R20, R2, 0x8880, RZ ;  /* 0x0000888002147816 */ /* 0x020fca00000000ff */
[----:B------:R-:W-:-:S07]  /*9750*/  IMAD R3, R20, R17, RZ ;  /* 0x0000001114037224 */ /* 0x000fce00078e02ff */
.L_x_337:
[----:B------:R-:W-:Y:S05]  /*9760*/  BSYNC B1 ;  /* 0x0000000000017941 */ /* 0x000fea0003800000 */
.L_x_336:
[----:B------:R-:W-:Y:S01]  /*9770*/  @!P5 IMAD R97, R97, R16, R3 ;  /* 0x000000106161d224 */ /* 0x000fe200078e0203 */
[----:B------:R-:W-:Y:S04]  /*9780*/  BSSY B1, `(.L_x_338) ;  /* 0x0000006000017945 */ /* 0x000fe80003800000 */
[----:B------:R0:W-:Y:S01]  /*9790*/  @!P5 STG.E.U8 desc[UR46][R6.64+0x91], R97 ;  /* 0x000091610600d986 */ /* 0x0001e2000c10112e */
[----:B------:R-:W-:Y:S05]  /*97a0*/  @P6 BRA `(.L_x_339) ;  /* 0x00000000000c6947 */ /* 0x000fea0003800000 */
[----:B------:R-:W5:Y:S02]  /*97b0*/  LDG.E.U8 R2, desc[UR46][R18.64+0x90] ;  /* 0x0000902e12027981 */ /* 0x000f64000c1e1100 */
[----:B-----5:R-:W-:-:S05]  /*97c0*/  PRMT R20, R2, 0x8880, RZ ;  /* 0x0000888002147816 */ /* 0x020fca00000000ff */
[----:B------:R-:W-:-:S07]  /*97d0*/  IMAD R3, R20, R17, RZ ;  /* 0x0000001114037224 */ /* 0x000fce00078e02ff */
.L_x_339:
[----:B------:R-:W-:Y:S05]  /*97e0*/  BSYNC B1 ;  /* 0x0000000000017941 */ /* 0x000fea0003800000 */
.L_x_338:
        /* <DEDUP_REMOVED lines=10> */
.L_x_341:
[----:B------:R-:W-:Y:S05]  /*9890*/  BSYNC B1 ;  /* 0x0000000000017941 */ /* 0x000fea0003800000 */
.L_x_340:
[----:B------:R-:W-:Y:S01]  /*98a0*/  @!P4 IMAD R99, R99, R16, R3 ;  /* 0x000000106363c224 */ /* 0x000fe200078e0203 */
[----:B------:R-:W-:Y:S04]  /*98b0*/  BSSY B1, `(.L_x_342) ;  /* 0x0000006000017945 */ /* 0x000fe80003800000 */
[----:B------:R0:W-:Y:S01]  /*98c0*/  @!P4 STG.E.U8 desc[UR46][R10.64+0x91], R99 ;  /* 0x000091630a00c986 */ /* 0x0001e2000c10112e */
[----:B------:R-:W-:Y:S05]  /*98d0*/  @P5 BRA `(.L_x_343) ;  /* 0x00000000000c5947 */ /* 0x000fea0003800000 */
[----:B------:R-:W5:Y:S02]  /*98e0*/  LDG.E.U8 R2, desc[UR46][R22.64+0x98] ;  /* 0x0000982e16027981 */ /* 0x000f64000c1e1100 */
[----:B-----5:R-:W-:-:S05]  /*98f0*/  PRMT R20, R2, 0x8880, RZ ;  /* 0x0000888002147816 */ /* 0x020fca00000000ff */
[----:B------:R-:W-:-:S07]  /*9900*/  IMAD R3, R20, R17, RZ ;  /* 0x0000001114037224 */ /* 0x000fce00078e02ff */
.L_x_343:
[----:B------:R-:W-:Y:S05]  /*9910*/  BSYNC B1 ;  /* 0x0000000000017941 */ /* 0x000fea0003800000 */
.L_x_342:
[----:B0-----:R-:W-:Y:S01]  /*9920*/  @!P5 IMAD R21, R100, R16, R3 ;  /* 0x000000106415d224 */ /* 0x001fe200078e0203 */
[----:B------:R-:W-:Y:S04]  /*9930*/  BSSY B1, `(.L_x_344) ;  /* 0x0000006000017945 */ /* 0x000fe80003800000 */
[----:B------:R0:W-:Y:S01]  /*9940*/  @!P5 STG.E.U8 desc[UR46][R6.64+0x98], R21 ;  /* 0x000098150600d986 */ /* 0x0001e2000c10112e */
[----:B------:R-:W-:Y:S05]  /*9950*/  @P6 BRA `(.L_x_345) ;  /* 0x00000000000c6947 */ /* 0x000fea0003800000 */
[----:B------:R-:W5:Y:S02]  /*9960*/  LDG.E.U8 R2, desc[UR46][R22.64+0x99] ;  /* 0x0000992e16027981 */ /* 0x000f64000c1e1100 */
[----:B-----5:R-:W-:-:S05]  /*9970*/  PRMT R20, R2, 0x8880, RZ ;  /* 0x0000888002147816 */ /* 0x020fca00000000ff */
[----:B------:R-:W-:-:S07]  /*9980*/  IMAD R3, R20, R17, RZ ;  /* 0x0000001114037224 */ /* 0x000fce00078e02ff */
.L_x_345:
[----:B------:R-:W-:Y:S05]  /*9990*/  BSYNC B1 ;  /* 0x0000000000017941 */ /* 0x000fea0003800000 */
.L_x_344:
        /* <DEDUP_REMOVED lines=10> */
.L_x_347:
[----:B------:R-:W-:Y:S05]  /*9a40*/  BSYNC B1 ;  /* 0x0000000000017941 */ /* 0x000fea0003800000 */
.L_x_346:
[----:B0-----:R-:W-:Y:S01]  /*9a50*/  @!P4 IMAD R21, R102, R16, R3 ;  /* 0x000000106615c224 */ /* 0x001fe200078e0203 */
[----:B------:R-:W-:Y:S04]  /*9a60*/  BSSY B1, `(.L_x_348) ;  /* 0x0000006000017945 */ /* 0x000fe80003800000 */
[----:B------:R0:W-:Y:S01]  /*9a70*/  @!P4 STG.E.U8 desc[UR46][R10.64+0x98], R21 ;  /* 0x000098150a00c986 */ /* 0x0001e2000c10112e */
[----:B------:R-:W-:Y:S05]  /*9a80*/  @P5 BRA `(.L_x_349) ;  /* 0x00000000000c5947 */ /* 0x000fea0003800000 */
[----:B------:R-:W5:Y:S02]  /*9a90*/  LDG.E.U8 R2, desc[UR46][R18.64+0x99] ;  /* 0x0000992e12027981 */ /* 0x000f64000c1e1100 */
[----:B-----5:R-:W-:-:S05]  /*9aa0*/  PRMT R20, R2, 0x8880, RZ ;  /* 0x0000888002147816 */ /* 0x020fca00000000ff */
[----:B------:R-:W-:-:S07]  /*9ab0*/  IMAD R3, R20, R17, RZ ;  /* 0x0000001114037224 */ /* 0x000fce00078e02ff */
.L_x_349:
[----:B------:R-:W-:Y:S05]  /*9ac0*/  BSYNC B1 ;  /* 0x0000000000017941 */ /* 0x000fea0003800000 */
.L_x_348:
[----:B------:R-:W-:Y:S01]  /*9ad0*/  @!P5 IMAD R103, R103, R16, R3 ;  /* 0x000000106767d224 */ /* 0x000fe200078e0203 */
[----:B------:R-:W-:Y:S04]  /*9ae0*/  BSSY B1, `(.L_x_350) ;  /* 0x0000006000017945 */ /* 0x000fe80003800000 */
[----:B------:R0:W-:Y:S01]  /*9af0*/  @!P5 STG.E.U8 desc[UR46][R10.64+0x99], R103 ;  /* 0x000099670a00d986 */ /* 0x0001e2000c10112e */
[----:B------:R-:W-:Y:S05]  /*9b00*/  @P6 BRA `(.L_x_351) ;  /* 0x00000000000c6947 */ /* 0x000fea0003800000 */
[----:B------:R-:W5:Y:S02]  /*9b10*/  LDG.E.U8 R2, desc[UR46][R14.64+0xa0] ;  /* 0x0000a02e0e027981 */ /* 0x000f64000c1e1100 */
[----:B-----5:R-:W-:-:S05]  /*9b20*/  PRMT R20, R2, 0x8880, RZ ;  /* 0x0000888002147816 */ /* 0x020fca00000000ff */
[----:B------:R-:W-:-:S07]  /*9b30*/  IMAD R3, R20, R17, RZ ;  /* 0x0000001114037224 */ /* 0x000fce00078e02ff */
.L_x_351:
[----:B------:R-:W-:Y:S05]  /*9b40*/  BSYNC B1 ;  /* 0x0000000000017941 */ /* 0x000fea0003800000 */
.L_x_350:
        /* <DEDUP_REMOVED lines=10> */
.L_x_353:
[----:B------:R-:W-:Y:S05]  /*9bf0*/  BSYNC B1 ;  /* 0x0000000000017941 */ /* 0x000fea0003800000 */
.L_x_352:
[----:B------:R-:W-:Y:S01]  /*9c00*/  @!P4 IMAD R73, R73, R16, R3 ;  /* 0x000000104949c224 */ /* 0x000fe200078e0203 */
[----:B------:R-:W-:Y:S04]  /*9c10*/  BSSY B1, `(.L_x_354) ;  /* 0x0000006000017945 */ /* 0x000fe80003800000 */
[----:B------:R0:W-:Y:S01]  /*9c20*/  @!P4 STG.E.U8 desc[UR46][R4.64+0xa1], R73 ;  /* 0x0000a1490400c986 */ /* 0x0001e2000c10112e */
[----:B------:R-:W-:Y:S05]  /*9c30*/  @P5 BRA `(.L_x_355) ;  /* 0x00000000000c5947 */ /* 0x000fea0003800000 */
[----:B------:R-:W5:Y:S02]  /*9c40*/  LDG.E.U8 R2, desc[UR46][R12.64+0xa0] ;  /* 0x0000a02e0c027981 */ /* 0x000f64000c1e1100 */
[----:B-----5:R-:W-:-:S05]  /*9c50*/  PRMT R20, R2, 0x8880, RZ ;  /* 0x0000888002147816 */ /* 0x020fca00000000ff */
[----:B------:R-:W-:-:S07]  /*9c60*/  IMAD R3, R20, R17, RZ ;  /* 0x0000001114037224 */ /* 0x000fce00078e02ff */
.L_x_355:
[----:B------:R-:W-:Y:S05]  /*9c70*/  BSYNC B1 ;  /* 0x0000000000017941 */ /* 0x000fea0003800000 */
.L_x_354:
[----:B0-----:R-:W-:Y:S01]  /*9c80*/  @!P5 IMAD R21, R74, R16, R3 ;  /* 0x000000104a15d224 */ /* 0x001fe200078e0203 */
[----:B------:R-:W-:Y:S04]  /*9c90*/  BSSY B1, `(.L_x_356) ;  /* 0x0000006000017945 */ /* 0x000fe80003800000 */
[----:B------:R0:W-:Y:S01]  /*9ca0*/  @!P5 STG.E.U8 desc[UR46][R8.64+0xa0], R21 ;  /* 0x0000a0150800d986 */ /* 0x0001e2000c10112e */
[----:B------:R-:W-:Y:S05]  /*9cb0*/  @P6 BRA `(.L_x_357) ;  /* 0x00000000000c6947 */ /* 0x000fea0003800000 */
[----:B------:R-:W5:Y:S02]  /*9cc0*/  LDG.E.U8 R2, desc[UR46][R12.64+0xa1] ;  /* 0x0000a12e0c027981 */ /* 0x000f64000c1e1100 */
[----:B-----5:R-:W-:-:S05]  /*9cd0*/  PRMT R20, R2, 0x8880, RZ ;  /* 0x0000888002147816 */ /* 0x020fca00000000ff */
[----:B------:R-:W-:-:S07]  /*9ce0*/  IMAD R3, R20, R17, RZ ;  /* 0x0000001114037224 */ /* 0x000fce00078e02ff */
.L_x_357:
[----:B------:R-:W-:Y:S05]  /*9cf0*/  BSYNC B1 ;  /* 0x0000000000017941 */ /* 0x000fea0003800000 */
.L_x_356:
        /* <DEDUP_REMOVED lines=10> */
.L_x_359:
[----:B------:R-:W-:Y:S05]  /*9da0*/  BSYNC B1 ;  /* 0x0000000000017941 */ /* 0x000fea0003800000 */
.L_x_358:
[----:B0-----:R-:W-:Y:S01]  /*9db0*/  @!P4 IMAD R21, R76, R16, R3 ;  /* 0x000000104c15c224 */ /* 0x001fe200078e0203 */
[----:B------:R-:W-:Y:S04]  /*9dc0*/  BSSY B1, `(.L_x_360) ;  /* 0x0000006000017945 */ /* 0x000fe80003800000 */
[----:B------:R0:W-:Y:S01]  /*9dd0*/  @!P4 STG.E.U8 desc[UR46][R4.64+0xa8], R21 ;  /* 0x0000a8150400c986 */ /* 0x0001e2000c10112e */
[----:B------:R-:W-:Y:S05]  /*9de0*/  @P5 BRA `(.L_x_361) ;  /* 0x00000000000c5947 */ /* 0x000fea0003800000 */
[----:B------:R-:W5:Y:S02]  /*9df0*/  LDG.E.U8 R2, desc[UR46][R14.64+0xa9] ;  /* 0x0000a92e0e027981 */ /* 0x000f64000c1e1100 */
[----:B-----5:R-:W-:-:S05]  /*9e00*/  PRMT R20, R2, 0x8880, RZ ;  /* 0x0000888002147816 */ /* 0x020fca00000000ff */
[----:B------:R-:W-:-:S07]  /*9e10*/  IMAD R3, R20, R17, RZ ;  /* 0x0000001114037224 */ /* 0x000fce00078e02ff */
.L_x_361:
[----:B------:R-:W-:Y:S05]  /*9e20*/  BSYNC B1 ;  /* 0x0000000000017941 */ /* 0x000fea0003800000 */
.L_x_360:
[----:B------:R-:W-:Y:S01]  /*9e30*/  @!P5 IMAD R77, R77, R16, R3 ;  /* 0x000000104d4dd224 */ /* 0x000fe200078e0203 */
[----:B------:R-:W-:Y:S04]  /*9e40*/  BSSY B1, `(.L_x_362) ;  /* 0x0000006000017945 */ /* 0x000fe80003800000 */
[----:B------:R0:W-:Y:S01]  /*9e50*/  @!P5 STG.E.U8 desc[UR46][R4.64+0xa9], R77 ;  /* 0x0000a94d0400d986 */ /* 0x0001e2000c10112e */
[----:B------:R-:W-:Y:S05]  /*9e60*/  @P6 BRA `(.L_x_363) ;  /* 0x00000000000c6947 */ /* 0x000fea0003800000 */
[----:B------:R-:W5:Y:S02]  /*9e70*/  LDG.E.U8 R2, desc[UR46][R12.64+0xa8] ;  /* 0x0000a82e0c027981 */ /* 0x000f64000c1e1100 */
[----:B-----5:R-:W-:-:S05]  /*9e80*/  PRMT R20, R2, 0x8880, RZ ;  /* 0x0000888002147816 */ /* 0x020fca00000000ff */
[----:B------:R-:W-:-:S07]  /*9e90*/  IMAD R3, R20, R17, RZ ;  /* 0x0000001114037224 */ /* 0x000fce00078e02ff */
.L_x_363:
[----:B------:R-:W-:Y:S05]  /*9ea0*/  BSYNC B1 ;  /* 0x0000000000017941 */ /* 0x000fea0003800000 */
.L_x_362:
        /* <DEDUP_REMOVED lines=10> */
.L_x_365:
[----:B------:R-:W-:Y:S05]  /*9f50*/  BSYNC B1 ;  /* 0x0000000000017941 */ /* 0x000fea0003800000 */
.L_x_364:
[----:B------:R-:W-:Y:S01]  /*9f60*/  @!P4 IMAD R79, R79, R16, R3 ;  /* 0x000000104f4fc224 */ /* 0x000fe200078e0203 */
[----:B------:R-:W-:Y:S04]  /*9f70*/  BSSY B1, `(.L_x_366) ;  /* 0x0000006000017945 */ /* 0x000fe80003800000 */
[----:B------:R0:W-:Y:S01]  /*9f80*/  @!P4 STG.E.U8 desc[UR46][R8.64+0xa9], R79 ;  /* 0x0000a94f0800c986 */ /* 0x0001e2000c10112e */
[----:B------:R-:W-:Y:S05]  /*9f90*/  @P5 BRA `(.L_x_367) ;  /* 0x00000000000c5947 */ /* 0x000fea0003800000 */
[----:B------:R-:W5:Y:S02]  /*9fa0*/  LDG.E.U8 R2, desc[UR46][R14.64+0xb0] ;  /* 0x0000b02e0e027981 */ /* 0x000f64000c1e1100 */
[----:B-----5:R-:W-:-:S05]  /*9fb0*/  PRMT R20, R2, 0x8880, RZ ;  /* 0x0000888002147816 */ /* 0x020fca00000000ff */
[----:B------:R-:W-:-:S07]  /*9fc0*/  IMAD R3, R20, R17, RZ ;  /* 0x0000001114037224 */ /* 0x000fce00078e02ff */
.L_x_367:
[----:B------:R-:W-:Y:S05]  /*9fd0*/  BSYNC B1 ;  /* 0x0000000000017941 */ /* 0x000fea0003800000 */
.L_x_366:
[----:B0-----:R-:W-:Y:S01]  /*9fe0*/  @!P5 IMAD R21, R80, R16, R3 ;  /* 0x000000105015d224 */ /* 0x001fe200078e0203 */
[----:B------:R-:W-:Y:S04]  /*9ff0*/  BSSY B1, `(.L_x_368) ;  /* 0x0000006000017945 */ /* 0x000fe80003800000 */
[----:B------:R0:W-:Y:S01]  /*a000*/  @!P5 STG.E.U8 desc[UR46][R4.64+0xb0], R21 ;  /* 0x0000b0150400d986 */ /* 0x0001e2000c10112e */
[----:B------:R-:W-:Y:S05]  /*a010*/  @P6 BRA `(.L_x_369) ;  /* 0x00000000000c6947 */ /* 0x000fea0003800000 */
[----:B------:R-:W5:Y:S02]  /*a020*/  LDG.E.U8 R2, desc[UR46][R14.64+0xb1] ;  /* 0x0000b12e0e027981 */ /* 0x000f64000c1e1100 */
[----:B-----5:R-:W-:-:S05]  /*a030*/  PRMT R20, R2, 0x8880, RZ ;  /* 0x0000888002147816 */ /* 0x020fca00000000ff */
[----:B------:R-:W-:-:S07]  /*a040*/  IMAD R3, R20, R17, RZ ;  /* 0x0000001114037224 */ /* 0x000fce00078e02ff */
.L_x_369:
[----:B------:R-:W-:Y:S05]  /*a050*/  BSYNC B1 ;  /* 0x0000000000017941 */ /* 0x000fea0003800000 */
.L_x_368:
        /* <DEDUP_REMOVED lines=10> */
.L_x_371:
[----:B------:R-:W-:Y:S05]  /*a100*/  BSYNC B1 ;  /* 0x0000000000017941 */ /* 0x000fea0003800000 */
.L_x_370:
[----:B0-----:R-:W-:Y:S01]  /*a110*/  @!P4 IMAD R21, R82, R16, R3 ;  /* 0x000000105215c224 */ /* 0x001fe200078e0203 */
[----:B------:R-:W-:Y:S04]  /*a120*/  BSSY B1, `(.L_x_372) ;  /* 0x0000006000017945 */ /* 0x000fe80003800000 */
[----:B------:R0:W-:Y:S01]  /*a130*/  @!P4 STG.E.U8 desc[UR46][R8.64+0xb0], R21 ;  /* 0x0000b0150800c986 */ /* 0x0001e2000c10112e */
[----:B------:R-:W-:Y:S05]  /*a140*/  @P5 BRA `(.L_x_373) ;  /* 0x00000000000c5947 */ /* 0x000fea0003800000 */
[----:B------:R-:W5:Y:S02]  /*a150*/  LDG.E.U8 R2, desc[UR46][R12.64+0xb1] ;  /* 0x0000b12e0c027981 */ /* 0x000f64000c1e1100 */
[----:B-----5:R-:W-:-:S05]  /*a160*/  PRMT R20, R2, 0x8880, RZ ;  /* 0x0000888002147816 */ /* 0x020fca00000000ff */
[----:B------:R-:W-:-:S07]  /*a170*/  IMAD R3, R20, R17, RZ ;  /* 0x0000001114037224 */ /* 0x000fce00078e02ff */
.L_x_373:
[----:B------:R-:W-:Y:S05]  /*a180*/  BSYNC B1 ;  /* 0x0000000000017941 */ /* 0x000fea0003800000 */
.L_x_372:
[----:B------:R-:W-:Y:S01]  /*a190*/  @!P5 IMAD R83, R83, R16, R3 ;  /* 0x000000105353d224 */ /* 0x000fe200078e0203 */
[----:B------:R-:W-:Y:S04]  /*a1a0*/  BSSY B1, `(.L_x_374) ;  /* 0x0000006000017945 */ /* 0x000fe80003800000 */
[----:B------:R0:W-:Y:S01]  /*a1b0*/  @!P5 STG.E.U8 desc[UR46][R8.64+0xb1], R83 ;  /* 0x0000b1530800d986 */ /* 0x0001e2000c10112e */
[----:B------:R-:W-:Y:S05]  /*a1c0*/  @P6 BRA `(.L_x_375) ;  /* 0x00000000000c6947 */ /* 0x000fea0003800000 */
[----:B------:R-:W5:Y:S02]  /*a1d0*/  LDG.E.U8 R2, desc[UR46][R14.64+0xb8] ;  /* 0x0000b82e0e027981 */ /* 0x000f64000c1e1100 */
[----:B-----5:R-:W-:-:S05]  /*a1e0*/  PRMT R20, R2, 0x8880, RZ ;  /* 0x0000888002147816 */ /* 0x020fca00000000ff */
[----:B------:R-:W-:-:S07]  /*a1f0*/  IMAD R3, R20, R17, RZ ;  /* 0x0000001114037224 */ /* 0x000fce00078e02ff */
.L_x_375:
[----:B------:R-:W-:Y:S05]  /*a200*/  BSYNC B1 ;  /* 0x0000000000017941 */ /* 0x000fea0003800000 */
.L_x_374:
        /* <DEDUP_REMOVED lines=10> */
.L_x_377:
[----:B------:R-:W-:Y:S05]  /*a2b0*/  BSYNC B1 ;  /* 0x0000000000017941 */ /* 0x000fea0003800000 */
.L_x_376:
[----:B------:R-:W-:Y:S01]  /*a2c0*/  @!P4 IMAD R85, R85, R16, R3 ;  /* 0x000000105555c224 */ /* 0x000fe200078e0203 */
[----:B------:R-:W-:Y:S04]  /*a2d0*/  BSSY B1, `(.L_x_378) ;  /* 0x0000006000017945 */ /* 0x000fe80003800000 */
[----:B------:R0:W-:Y:S01]  /*a2e0*/  @!P4 STG.E.U8 desc[UR46][R4.64+0xb9], R85 ;  /* 0x0000b9550400c986 */ /* 0x0001e2000c10112e */
[----:B------:R-:W-:Y:S05]  /*a2f0*/  @P5 BRA `(.L_x_379) ;  /* 0x00000000000c5947 */ /* 0x000fea0003800000 */
[----:B------:R-:W5:Y:S02]  /*a300*/  LDG.E.U8 R2, desc[UR46][R12.64+0xb8] ;  /* 0x0000b82e0c027981 */ /* 0x000f64000c1e1100 */
[----:B-----5:R-:W-:-:S05]  /*a310*/  PRMT R20, R2, 0x8880, RZ ;  /* 0x0000888002147816 */ /* 0x020fca00000000ff */
[----:B------:R-:W-:-:S07]  /*a320*/  IMAD R3, R20, R17, RZ ;  /* 0x0000001114037224 */ /* 0x000fce00078e02ff */
.L_x_379:
[----:B------:R-:W-:Y:S05]  /*a330*/  BSYNC B1 ;  /* 0x0000000000017941 */ /* 0x000fea0003800000 */
.L_x_378:
[----:B0-----:R-:W-:Y:S01]  /*a340*/  @!P5 IMAD R21, R86, R16, R3 ;  /* 0x000000105615d224 */ /* 0x001fe200078e0203 */
[----:B------:R-:W-:Y:S04]  /*a350*/  BSSY B1, `(.L_x_380) ;  /* 0x0000006000017945 */ /* 0x000fe80003800000 */
[----:B------:R0:W-:Y:S01]  /*a360*/  @!P5 STG.E.U8 desc[UR46][R8.64+0xb8], R21 ;  /* 0x0000b8150800d986 */ /* 0x0001e2000c10112e */
[----:B------:R-:W-:Y:S05]  /*a370*/  @P6 BRA `(.L_x_381) ;  /* 0x00000000000c6947 */ /* 0x000fea0003800000 */
[----:B------:R-:W5:Y:S02]  /*a380*/  LDG.E.U8 R2, desc[UR46][R12.64+0xb9] ;  /* 0x0000b92e0c027981 */ /* 0x000f64000c1e1100 */
[----:B-----5:R-:W-:-:S05]  /*a390*/  PRMT R20, R2, 0x8880, RZ ;  /* 0x0000888002147816 */ /* 0x020fca00000000ff */
[----:B------:R-:W-:-:S07]  /*a3a0*/  IMAD R3, R20, R17, RZ ;  /* 0x0000001114037224 */ /* 0x000fce00078e02ff */
.L_x_381:
[----:B------:R-:W-:Y:S05]  /*a3b0*/  BSYNC B1 ;  /* 0x0000000000017941 */ /* 0x000fea0003800000 */
.L_x_380:
        /* <DEDUP_REMOVED lines=10> */
.L_x_383:
[----:B------:R-:W-:Y:S05]  /*a460*/  BSYNC B1 ;  /* 0x0000000000017941 */ /* 0x000fea0003800000 */
.L_x_382:
[----:B0-----:R-:W-:Y:S01]  /*a470*/  @!P4 IMAD R21, R56, R16, R3 ;  /* 0x000000103815c224 */ /* 0x001fe200078e0203 */
[----:B------:R-:W-:Y:S04]  /*a480*/  BSSY B1, `(.L_x_384) ;  /* 0x0000006000017945 */ /* 0x000fe80003800000 */
[----:B------:R0:W-:Y:S01]  /*a490*/  @!P4 STG.E.U8 desc[UR46][R6.64+0xa0], R21 ;  /* 0x0000a0150600c986 */ /* 0x0001e2000c10112e */
[----:B------:R-:W-:Y:S05]  /*a4a0*/  @P5 BRA `(.L_x_385) ;  /* 0x00000000000c5947 */ /* 0x000fea0003800000 */
[----:B------:R-:W5:Y:S02]  /*a4b0*/  LDG.E.U8 R2, desc[UR46][R22.64+0xa1] ;  /* 0x0000a12e16027981 */ /* 0x000f64000c1e1100 */
[----:B-----5:R-:W-:-:S05]  /*a4c0*/  PRMT R20, R2, 0x8880, RZ ;  /* 0x0000888002147816 */ /* 0x020fca00000000ff */
[----:B------:R-:W-:-:S07]  /*a4d0*/  IMAD R3, R20, R17, RZ ;  /* 0x0000001114037224 */ /* 0x000fce00078e02ff */
.L_x_385:
[----:B------:R-:W-:Y:S05]  /*a4e0*/  BSYNC B1 ;  /* 0x0000000000017941 */ /* 0x000fea0003800000 */
.L_x_384:
[----:B------:R-:W-:Y:S01]  /*a4f0*/  @!P5 IMAD R57, R57, R16, R3 ;  /* 0x000000103939d224 */ /* 0x000fe200078e0203 */
[----:B------:R-:W-:Y:S04]  /*a500*/  BSSY B1, `(.L_x_386) ;  /* 0x0000006000017945 */ /* 0x000fe80003800000 */
[----:B------:R0:W-:Y:S01]  /*a510*/  @!P5 STG.E.U8 desc[UR46][R6.64+0xa1], R57 ;  /* 0x0000a1390600d986 */ /* 0x0001e2000c10112e */
[----:B------:R-:W-:Y:S05]  /*a520*/  @P6 BRA `(.L_x_387) ;  /* 0x00000000000c6947 */ /* 0x000fea0003800000 */
[----:B------:R-:W5:Y:S02]  /*a530*/  LDG.E.U8 R2, desc[UR46][R18.64+0xa0] ;  /* 0x0000a02e12027981 */ /* 0x000f64000c1e1100 */
[----:B-----5:R-:W-:-:S05]  /*a540*/  PRMT R20, R2, 0x8880, RZ ;  /* 0x0000888002147816 */ /* 0x020fca00000000ff */
[----:B------:R-:W-:-:S07]  /*a550*/  IMAD R3, R20, R17, RZ ;  /* 0x0000001114037224 */ /* 0x000fce00078e02ff */
.L_x_387:
[----:B------:R-:W-:Y:S05]  /*a560*/  BSYNC B1 ;  /* 0x0000000000017941 */ /* 0x000fea0003800000 */
.L_x_386:
        /* <DEDUP_REMOVED lines=10> */
.L_x_389:
[----:B------:R-:W-:Y:S05]  /*a610*/  BSYNC B1 ;  /* 0x0000000000017941 */ /* 0x000fea0003800000 */
.L_x_388:
[----:B------:R-:W-:Y:S01]  /*a620*/  @!P4 IMAD R59, R59, R16, R3 ;  /* 0x000000103b3bc224 */ /* 0x000fe200078e0203 */
[----:B------:R-:W-:Y:S04]  /*a630*/  BSSY B1, `(.L_x_390) ;  /* 0x0000006000017945 */ /* 0x000fe80003800000 */
[----:B------:R0:W-:Y:S01]  /*a640*/  @!P4 STG.E.U8 desc[UR46][R10.64+0xa1], R59 ;  /* 0x0000a13b0a00c986 */ /* 0x0001e2000c10112e */
[----:B------:R-:W-:Y:S05]  /*a650*/  @P5 BRA `(.L_x_391) ;  /* 0x00000000000c5947 */ /* 0x000fea0003800000 */
[----:B------:R-:W5:Y:S02]  /*a660*/  LDG.E.U8 R2, desc[UR46][R22.64+0xa8] ;  /* 0x0000a82e16027981 */ /* 0x000f64000c1e1100 */
[----:B-----5:R-:W-:-:S05]  /*a670*/  PRMT R20, R2, 0x8880, RZ ;  /* 0x0000888002147816 */ /* 0x020fca00000000ff */
[----:B------:R-:W-:-:S07]  /*a680*/  IMAD R3, R20, R17, RZ ;  /* 0x0000001114037224 */ /* 0x000fce00078e02ff */
.L_x_391:
[----:B------:R-:W-:Y:S05]  /*a690*/  BSYNC B1 ;  /* 0x0000000000017941 */ /* 0x000fea0003800000 */
.L_x_390:
[----:B0-----:R-:W-:Y:S01]  /*a6a0*/  @!P5 IMAD R21, R60, R16, R3 ;  /* 0x000000103c15d224 */ /* 0x001fe200078e0203 */
[----:B------:R-:W-:Y:S04]  /*a6b0*/  BSSY B1, `(.L_x_392) ;  /* 0x0000006000017945 */ /* 0x000fe80003800000 */
[----:B------:R0:W-:Y:S01]  /*a6c0*/  @!P5 STG.E.U8 desc[UR46][R6.64+0xa8], R21 ;  /* 0x0000a8150600d986 */ /* 0x0001e2000c10112e */
[----:B------:R-:W-:Y:S05]  /*a6d0*/  @P6 BRA `(.L_x_393) ;  /* 0x00000000000c6947 */ /* 0x000fea0003800000 */
[----:B------:R-:W5:Y:S02]  /*a6e0*/  LDG.E.U8 R2, desc[UR46][R22.64+0xa9] ;  /* 0x0000a92e16027981 */ /* 0x000f64000c1e1100 */
[----:B-----5:R-:W-:-:S05]  /*a6f0*/  PRMT R20, R2, 0x8880, RZ ;  /* 0x0000888002147816 */ /* 0x020fca00000000ff */
[----:B------:R-:W-:-:S07]  /*a700*/  IMAD R3, R20, R17, RZ ;  /* 0x0000001114037224 */ /* 0x000fce00078e02ff */
.L_x_393:
[----:B------:R-:W-:Y:S05]  /*a710*/  BSYNC B1 ;  /* 0x0000000000017941 */ /* 0x000fea0003800000 */
.L_x_392:
        /* <DEDUP_REMOVED lines=10> */
.L_x_395:
[----:B------:R-:W-:Y:S05]  /*a7c0*/  BSYNC B1 ;  /* 0x0000000000017941 */ /* 0x000fea0003800000 */
.L_x_394:
[----:B0-----:R-:W-:Y:S01]  /*a7d0*/  @!P4 IMAD R21, R62, R16, R3 ;  /* 0x000000103e15c224 */ /* 0x001fe200078e0203 */
[----:B------:R-:W-:Y:S04]  /*a7e0*/  BSSY B1, `(.L_x_396) ;  /* 0x0000006000017945 */ /* 0x000fe80003800000 */
[----:B------:R0:W-:Y:S01]  /*a7f0*/  @!P4 STG.E.U8 desc[UR46][R10.64+0xa8], R21 ;  /* 0x0000a8150a00c986 */ /* 0x0001e2000c10112e */
[----:B------:R-:W-:Y:S05]  /*a800*/  @P5 BRA `(.L_x_397) ;  /* 0x00000000000c5947 */ /* 0x000fea0003800000 */
[----:B------:R-:W5:Y:S02]  /*a810*/  LDG.E.U8 R2, desc[UR46][R18.64+0xa9] ;  /* 0x0000a92e12027981 */ /* 0x000f64000c1e1100 */
[----:B-----5:R-:W-:-:S05]  /*a820*/  PRMT R20, R2, 0x8880, RZ ;  /* 0x0000888002147816 */ /* 0x020fca00000000ff */
[----:B------:R-:W-:-:S07]  /*a830*/  IMAD R3, R20, R17, RZ ;  /* 0x0000001114037224 */ /* 0x000fce00078e02ff */
.L_x_397:
[----:B------:R-:W-:Y:S05]  /*a840*/  BSYNC B1 ;  /* 0x0000000000017941 */ /* 0x000fea0003800000 */
.L_x_396:
[----:B------:R-:W-:Y:S01]  /*a850*/  @!P5 IMAD R63, R63, R16, R3 ;  /* 0x000000103f3fd224 */ /* 0x000fe200078e0203 */
[----:B------:R-:W-:Y:S04]  /*a860*/  BSSY B1, `(.L_x_398) ;  /* 0x0000006000017945 */ /* 0x000fe80003800000 */
[----:B------:R0:W-:Y:S01]  /*a870*/  @!P5 STG.E.U8 desc[UR46][R10.64+0xa9], R63 ;  /* 0x0000a93f0a00d986 */ /* 0x0001e2000c10112e */
[----:B------:R-:W-:Y:S05]  /*a880*/  @P6 BRA `(.L_x_399) ;  /* 0x00000000000c6947 */ /* 0x000fea0003800000 */
[----:B------:R-:W5:Y:S02]  /*a890*/  LDG.E.U8 R2, desc[UR46][R22.64+0xb0] ;  /* 0x0000b02e16027981 */ /* 0x000f64000c1e1100 */
[----:B-----5:R-:W-:-:S05]  /*a8a0*/  PRMT R20, R2, 0x8880, RZ ;  /* 0x0000888002147816 */ /* 0x020fca00000000ff */
[----:B------:R-:W-:-:S07]  /*a8b0*/  IMAD R3, R20, R17, RZ ;  /* 0x0000001114037224 */ /* 0x000fce00078e02ff */
.L_x_399:
[----:B------:R-:W-:Y:S05]  /*a8c0*/  BSYNC B1 ;  /* 0x0000000000017941 */ /* 0x000fea0003800000 */
.L_x_398:
        /* <DEDUP_REMOVED lines=10> */
.L_x_401:
[----:B------:R-:W-:Y:S05]  /*a970*/  BSYNC B1 ;  /* 0x0000000000017941 */ /* 0x000fea0003800000 */
.L_x_400:
[----:B------:R-:W-:Y:S01]  /*a980*/  @!P4 IMAD R65, R65, R16, R3 ;  /* 0x000000104141c224 */ /* 0x000fe200078e0203 */
[----:B------:R-:W-:Y:S04]  /*a990*/  BSSY B1, `(.L_x_402) ;  /* 0x0000006000017945 */ /* 0x000fe80003800000 */
[----:B------:R0:W-:Y:S01]  /*a9a0*/  @!P4 STG.E.U8 desc[UR46][R6.64+0xb1], R65 ;  /* 0x0000b1410600c986 */ /* 0x0001e2000c10112e */
[----:B------:R-:W-:Y:S05]  /*a9b0*/  @P5 BRA `(.L_x_403) ;  /* 0x00000000000c5947 */ /* 0x000fea0003800000 */
[----:B------:R-:W5:Y:S02]  /*a9c0*/  LDG.E.U8 R2, desc[UR46][R18.64+0xb0] ;  /* 0x0000b02e12027981 */ /* 0x000f64000c1e1100 */
[----:B-----5:R-:W-:-:S05]  /*a9d0*/  PRMT R20, R2, 0x8880, RZ ;  /* 0x0000888002147816 */ /* 0x020fca00000000ff */
[----:B------:R-:W-:-:S07]  /*a9e0*/  IMAD R3, R20, R17, RZ ;  /* 0x0000001114037224 */ /* 0x000fce00078e02ff */
.L_x_403:
[----:B------:R-:W-:Y:S05]  /*a9f0*/  BSYNC B1 ;  /* 0x0000000000017941 */ /* 0x000fea0003800000 */
.L_x_402:
[----:B0-----:R-:W-:Y:S01]  /*aa00*/  @!P5 IMAD R21, R66, R16, R3 ;  /* 0x000000104215d224 */ /* 0x001fe200078e0203 */
[----:B------:R-:W-:Y:S04]  /*aa10*/  BSSY B1, `(.L_x_404) ;  /* 0x0000006000017945 */ /* 0x000fe80003800000 */
[----:B------:R0:W-:Y:S01]  /*aa20*/  @!P5 STG.E.U8 desc[UR46][R10.64+0xb0], R21 ;  /* 0x0000b0150a00d986 */ /* 0x0001e2000c10112e */
[----:B------:R-:W-:Y:S05]  /*aa30*/  @P6 BRA `(.L_x_405) ;  /* 0x00000000000c6947 */ /* 0x000fea0003800000 */
[----:B------:R-:W5:Y:S02]  /*aa40*/  LDG.E.U8 R2, desc[UR46][R18.64+0xb1] ;  /* 0x0000b12e12027981 */ /* 0x000f64000c1e1100 */
[----:B-----5:R-:W-:-:S05]  /*aa50*/  PRMT R20, R2, 0x8880, RZ ;  /* 0x0000888002147816 */ /* 0x020fca00000000ff */
[----:B------:R-:W-:-:S07]  /*aa60*/  IMAD R3, R20, R17, RZ ;  /* 0x0000001114037224 */ /* 0x000fce00078e02ff */
.L_x_405:
[----:B------:R-:W-:Y:S05]  /*aa70*/  BSYNC B1 ;  /* 0x0000000000017941 */ /* 0x000fea0003800000 */
.L_x_404:
        /* <DEDUP_REMOVED lines=10> */
.L_x_407:
[----:B------:R-:W-:Y:S05]  /*ab20*/  BSYNC B1 ;  /* 0x0000000000017941 */ /* 0x000fea0003800000 */
.L_x_406:
[----:B0-----:R-:W-:Y:S01]  /*ab30*/  @!P4 IMAD R21, R68, R16, R3 ;  /* 0x000000104415c224 */ /* 0x001fe200078e0203 */
[----:B------:R-:W-:Y:S04]  /*ab40*/  BSSY B1, `(.L_x_408) ;  /* 0x0000006000017945 */ /* 0x000fe80003800000 */
[----:B------:R0:W-:Y:S01]  /*ab50*/  @!P4 STG.E.U8 desc[UR46][R6.64+0xb8], R21 ;  /* 0x0000b8150600c986 */ /* 0x0001e2000c10112e */
[----:B------:R-:W-:Y:S05]  /*ab60*/  @P5 BRA `(.L_x_409) ;  /* 0x00000000000c5947 */ /* 0x000fea0003800000 */
[----:B------:R-:W5:Y:S02]  /*ab70*/  LDG.E.U8 R2, desc[UR46][R22.64+0xb9] ;  /* 0x0000b92e16027981 */ /* 0x000f64000c1e1100 */
[----:B-----5:R-:W-:-:S05]  /*ab80*/  PRMT R20, R2, 0x8880, RZ ;  /* 0x0000888002147816 */ /* 0x020fca00000000ff */
[----:B------:R-:W-:-:S07]  /*ab90*/  IMAD R3, R20, R17, RZ ;  /* 0x0000001114037224 */ /* 0x000fce00078e02ff */
.L_x_409:
[----:B------:R-:W-:Y:S05]  /*aba0*/  BSYNC B1 ;  /* 0x0000000000017941 */ /* 0x000fea0003800000 */
.L_x_408:
[----:B------:R-:W-:Y:S01]  /*abb0*/  @!P5 IMAD R69, R69, R16, R3 ;  /* 0x000000104545d224 */ /* 0x000fe200078e0203 */
[----:B------:R-:W-:Y:S04]  /*abc0*/  BSSY B1, `(.L_x_410) ;  /* 0x0000006000017945 */ /* 0x000fe80003800000 */
[----:B------:R0:W-:Y:S01]  /*abd0*/  @!P5 STG.E.U8 desc[UR46][R6.64+0xb9], R69 ;  /* 0x0000b9450600d986 */ /* 0x0001e2000c10112e */
[----:B------:R-:W-:Y:S05]  /*abe0*/  @P6 BRA `(.L_x_411) ;  /* 0x00000000000c6947 */ /* 0x000fea0003800000 */
[----:B------:R-:W5:Y:S02]  /*abf0*/  LDG.E.U8 R2, desc[UR46][R18.64+0xb8] ;  /* 0x0000b82e12027981 */ /* 0x000f64000c1e1100 */
[----:B-----5:R-:W-:-:S05]  /*ac00*/  PRMT R20, R2, 0x8880, RZ ;  /* 0x0000888002147816 */ /* 0x020fca00000000ff */
[----:B------:R-:W-:-:S07]  /*ac10*/  IMAD R3, R20, R17, RZ ;  /* 0x0000001114037224 */ /* 0x000fce00078e02ff */
.L_x_411:
[----:B------:R-:W-:Y:S05]  /*ac20*/  BSYNC B1 ;  /* 0x0000000000017941 */ /* 0x000fea0003800000 */
.L_x_410:
        /* <DEDUP_REMOVED lines=10> */
.L_x_413:
[----:B------:R-:W-:Y:S05]  /*acd0*/  BSYNC B1 ;  /* 0x0000000000017941 */ /* 0x000fea0003800000 */
.L_x_412:
[----:B------:R-:W-:Y:S01]  /*ace0*/  @!P4 IMAD R71, R71, R16, R3 ;  /* 0x000000104747c224 */ /* 0x000fe200078e0203 */
[----:B------:R-:W-:Y:S04]  /*acf0*/  BSSY B1, `(.L_x_414) ;  /* 0x0000006000017945 */ /* 0x000fe80003800000 */
[----:B------:R0:W-:Y:S01]  /*ad00*/  @!P4 STG.E.U8 desc[UR46][R10.64+0xb9], R71 ;  /* 0x0000b9470a00c986 */ /* 0x0001e2000c10112e */
[----:B------:R-:W-:Y:S05]  /*ad10*/  @P5 BRA `(.L_x_415) ;  /* 0x00000000000c5947 */ /* 0x000fea0003800000 */
[----:B------:R-:W5:Y:S02]  /*ad20*/  LDG.E.U8 R2, desc[UR46][R14.64+0xc0] ;  /* 0x0000c02e0e027981 */ /* 0x000f64000c1e1100 */
[----:B-----5:R-:W-:-:S05]  /*ad30*/  PRMT R20, R2, 0x8880, RZ ;  /* 0x0000888002147816 */ /* 0x020fca00000000ff */
[----:B------:R-:W-:-:S07]  /*ad40*/  IMAD R3, R20, R17, RZ ;  /* 0x0000001114037224 */ /* 0x000fce00078e02ff */
.L_x_415:
[----:B------:R-:W-:Y:S05]  /*ad50*/  BSYNC B1 ;  /* 0x0000000000017941 */ /* 0x000fea0003800000 */
.L_x_414:
[----:B0-----:R-:W-:Y:S01]  /*ad60*/  @!P5 IMAD R21, R40, R16, R3 ;  /* 0x000000102815d224 */ /* 0x001fe200078e0203 */
[----:B------:R-:W-:Y:S04]  /*ad70*/  BSSY B1, `(.L_x_416) ;  /* 0x0000006000017945 */ /* 0x000fe80003800000 */
[----:B------:R0:W-:Y:S01]  /*ad80*/  @!P5 STG.E.U8 desc[UR46][R4.64+0xc0], R21 ;  /* 0x0000c0150400d986 */ /* 0x0001e2000c10112e */
[----:B------:R-:W-:Y:S05]  /*ad90*/  @P6 BRA `(.L_x_417) ;  /* 0x00000000000c6947 */ /* 0x000fea0003800000 */
[----:B------:R-:W5:Y:S02]  /*ada0*/  LDG.E.U8 R2, desc[UR46][R14.64+0xc1] ;  /* 0x0000c12e0e027981 */ /* 0x000f64000c1e1100 */
[----:B-----5:R-:W-:-:S05]  /*adb0*/  PRMT R20, R2, 0x8880, RZ ;  /* 0x0000888002147816 */ /* 0x020fca00000000ff */
[----:B------:R-:W-:-:S07]  /*adc0*/  IMAD R3, R20, R17, RZ ;  /* 0x0000001114037224 */ /* 0x000fce00078e02ff */
.L_x_417:
[----:B------:R-:W-:Y:S05]  /*add0*/  BSYNC B1 ;  /* 0x0000000000017941 */ /* 0x000fea0003800000 */
.L_x_416:
        /* <DEDUP_REMOVED lines=10> */
.L_x_419:
[----:B------:R-:W-:Y:S05]  /*ae80*/  BSYNC B1 ;  /* 0x0000000000017941 */ /* 0x000fea0003800000 */
.L_x_418:
[----:B0-----:R-:W-:Y:S01]  /*ae90*/  @!P4 IMAD R21, R42, R16, R3 ;  /* 0x000000102a15c224 */ /* 0x001fe200078e0203 */
[----:B------:R-:W-:Y:S04]  /*aea0*/  BSSY B1, `(.L_x_420) ;  /* 0x0000006000017945 */ /* 0x000fe80003800000 */
[----:B------:R0:W-:Y:S01]  /*aeb0*/  @!P4 STG.E.U8 desc[UR46][R8.64+0xc0], R21 ;  /* 0x0000c0150800c986 */ /* 0x0001e2000c10112e */
[----:B------:R-:W-:Y:S05]  /*aec0*/  @P5 BRA `(.L_x_421) ;  /* 0x00000000000c5947 */ /* 0x000fea0003800000 */
[----:B------:R-:W5:Y:S02]  /*aed0*/  LDG.E.U8 R2, desc[UR46][R12.64+0xc1] ;  /* 0x0000c12e0c027981 */ /* 0x000f64000c1e1100 */
[----:B-----5:R-:W-:-:S05]  /*aee0*/  PRMT R20, R2, 0x8880, RZ ;  /* 0x0000888002147816 */ /* 0x020fca00000000ff */
[----:B------:R-:W-:-:S07]  /*aef0*/  IMAD R3, R20, R17, RZ ;  /* 0x0000001114037224 */ /* 0x000fce00078e02ff */
.L_x_421:
[----:B------:R-:W-:Y:S05]  /*af00*/  BSYNC B1 ;  /* 0x0000000000017941 */ /* 0x000fea0003800000 */
.L_x_420:
[----:B------:R-:W-:Y:S01]  /*af10*/  @!P5 IMAD R43, R43, R16, R3 ;  /* 0x000000102b2bd224 */ /* 0x000fe200078e0203 */
[----:B------:R-:W-:Y:S04]  /*af20*/  BSSY B1, `(.L_x_422) ;  /* 0x0000006000017945 */ /* 0x000fe80003800000 */
[----:B------:R0:W-:Y:S01]  /*af30*/  @!P5 STG.E.U8 desc[UR46][R8.64+0xc1], R43 ;  /* 0x0000c12b0800d986 */ /* 0x0001e2000c10112e */
[----:B------:R-:W-:Y:S05]  /*af40*/  @P6 BRA `(.L_x_423) ;  /* 0x00000000000c6947 */ /* 0x000fea0003800000 */
[----:B------:R-:W5:Y:S02]  /*af50*/  LDG.E.U8 R2, desc[UR46][R14.64+0xc8] ;  /* 0x0000c82e0e027981 */ /* 0x000f64000c1e1100 */
[----:B-----5:R-:W-:-:S05]  /*af60*/  PRMT R20, R2, 0x8880, RZ ;  /* 0x0000888002147816 */ /* 0x020fca00000000ff */
[----:B------:R-:W-:-:S07]  /*af70*/  IMAD R3, R20, R17, RZ ;  /* 0x0000001114037224 */ /* 0x000fce00078e02ff */
.L_x_423:
[----:B------:R-:W-:Y:S05]  /*af80*/  BSYNC B1 ;  /* 0x0000000000017941 */ /* 0x000fea0003800000 */
.L_x_422:
        /* <DEDUP_REMOVED lines=10> */
.L_x_425:
[----:B------:R-:W-:Y:S05]  /*b030*/  BSYNC B1 ;  /* 0x0000000000017941 */ /* 0x000fea0003800000 */
.L_x_424:
[----:B------:R-:W-:Y:S01]  /*b040*/  @!P4 IMAD R45, R45, R16, R3 ;  /* 0x000000102d2dc224 */ /* 0x000fe200078e0203 */
[----:B------:R-:W-:Y:S04]  /*b050*/  BSSY B1, `(.L_x_426) ;  /* 0x0000006000017945 */ /* 0x000fe80003800000 */
[----:B------:R0:W-:Y:S01]  /*b060*/  @!P4 STG.E.U8 desc[UR46][R4.64+0xc9], R45 ;  /* 0x0000c92d0400c986 */ /* 0x0001e2000c10112e */
[----:B------:R-:W-:Y:S05]  /*b070*/  @P5 BRA `(.L_x_427) ;  /* 0x00000000000c5947 */ /* 0x000fea0003800000 */
[----:B------:R-:W5:Y:S02]  /*b080*/  LDG.E.U8 R2, desc[UR46][R12.64+0xc8] ;  /* 0x0000c82e0c027981 */ /* 0x000f64000c1e1100 */
[----:B-----5:R-:W-:-:S05]  /*b090*/  PRMT R20, R2, 0x8880, RZ ;  /* 0x0000888002147816 */ /* 0x020fca00000000ff */
[----:B------:R-:W-:-:S07]  /*b0a0*/  IMAD R3, R20, R17, RZ ;  /* 0x0000001114037224 */ /* 0x000fce00078e02ff */
.L_x_427:
[----:B------:R-:W-:Y:S05]  /*b0b0*/  BSYNC B1 ;  /* 0x0000000000017941 */ /* 0x000fea0003800000 */
.L_x_426:
[----:B0-----:R-:W-:Y:S01]  /*b0c0*/  @!P5 IMAD R21, R46, R16, R3 ;  /* 0x000000102e15d224 */ /* 0x001fe200078e0203 */
[----:B------:R-:W-:Y:S04]  /*b0d0*/  BSSY B1, `(.L_x_428) ;  /* 0x0000006000017945 */ /* 0x000fe80003800000 */
[----:B------:R0:W-:Y:S01]  /*b0e0*/  @!P5 STG.E.U8 desc[UR46][R8.64+0xc8], R21 ;  /* 0x0000c8150800d986 */ /* 0x0001e2000c10112e */
[----:B------:R-:W-:Y:S05]  /*b0f0*/  @P6 BRA `(.L_x_429) ;  /* 0x00000000000c6947 */ /* 0x000fea0003800000 */
[----:B------:R-:W5:Y:S02]  /*b100*/  LDG.E.U8 R2, desc[UR46][R12.64+0xc9] ;  /* 0x0000c92e0c027981 */ /* 0x000f64000c1e1100 */
[----:B-----5:R-:W-:-:S05]  /*b110*/  PRMT R20, R2, 0x8880, RZ ;  /* 0x0000888002147816 */ /* 0x020fca00000000ff */
[----:B------:R-:W-:-:S07]  /*b120*/  IMAD R3, R20, R17, RZ ;  /* 0x0000001114037224 */ /* 0x000fce00078e02ff */
.L_x_429:
[----:B------:R-:W-:Y:S05]  /*b130*/  BSYNC B1 ;  /* 0x0000000000017941 */ /* 0x000fea0003800000 */
.L_x_428:
        /* <DEDUP_REMOVED lines=10> */
.L_x_431:
[----:B------:R-:W-:Y:S05]  /*b1e0*/  BSYNC B1 ;  /* 0x0000000000017941 */ /* 0x000fea0003800000 */
.L_x_430:
[----:B0-----:R-:W-:Y:S01]  /*b1f0*/  @!P4 IMAD R21, R48, R16, R3 ;  /* 0x000000103015c224 */ /* 0x001fe200078e0203 */
[----:B------:R-:W-:Y:S04]  /*b200*/  BSSY B1, `(.L_x_432) ;  /* 0x0000006000017945 */ /* 0x000fe80003800000 */
[----:B------:R0:W-:Y:S01]  /*b210*/  @!P4 STG.E.U8 desc[UR46][R4.64+0xd0], R21 ;  /* 0x0000d0150400c986 */ /* 0x0001e2000c10112e */
[----:B------:R-:W-:Y:S05]  /*b220*/  @P5 BRA `(.L_x_433) ;  /* 0x00000000000c5947 */ /* 0x000fea0003800000 */
[----:B------:R-:W5:Y:S02]  /*b230*/  LDG.E.U8 R2, desc[UR46][R14.64+0xd1] ;  /* 0x0000d12e0e027981 */ /* 0x000f64000c1e1100 */
[----:B-----5:R-:W-:-:S05]  /*b240*/  PRMT R20, R2, 0x8880, RZ ;  /* 0x0000888002147816 */ /* 0x020fca00000000ff */
[----:B------:R-:W-:-:S07]  /*b250*/  IMAD R3, R20, R17, RZ ;  /* 0x0000001114037224 */ /* 0x000fce00078e02ff */
.L_x_433:
[----:B------:R-:W-:Y:S05]  /*b260*/  BSYNC B1 ;  /* 0x0000000000017941 */ /* 0x000fea0003800000 */
.L_x_432:
[----:B------:R-:W-:Y:S01]  /*b270*/  @!P5 IMAD R49, R49, R16, R3 ;  /* 0x000000103131d224 */ /* 0x000fe200078e0203 */
[----:B------:R-:W-:Y:S04]  /*b280*/  BSSY B1, `(.L_x_434) ;  /* 0x0000006000017945 */ /* 0x000fe80003800000 */
[----:B------:R0:W-:Y:S01]  /*b290*/  @!P5 STG.E.U8 desc[UR46][R4.64+0xd1], R49 ;  /* 0x0000d1310400d986 */ /* 0x0001e2000c10112e */
[----:B------:R-:W-:Y:S05]  /*b2a0*/  @P6 BRA `(.L_x_435) ;  /* 0x00000000000c6947 */ /* 0x000fea0003800000 */
[----:B------:R-:W5:Y:S02]  /*b2b0*/  LDG.E.U8 R2, desc[UR46][R12.64+0xd0] ;  /* 0x0000d02e0c027981 */ /* 0x000f64000c1e1100 */
[----:B-----5:R-:W-:-:S05]  /*b2c0*/  PRMT R20, R2, 0x8880, RZ ;  /* 0x0000888002147816 */ /* 0x020fca00000000ff */
[----:B------:R-:W-:-:S07]  /*b2d0*/  IMAD R3, R20, R17, RZ ;  /* 0x0000001114037224 */ /* 0x000fce00078e02ff */
.L_x_435:
[----:B------:R-:W-:Y:S05]  /*b2e0*/  BSYNC B1 ;  /* 0x0000000000017941 */ /* 0x000fea0003800000 */
.L_x_434:
[----:B------:R-:W-:Y:S01]  /*b2f0*/  ISETP.LT.OR P5, PT, R0, 0xd2, !P2 ;  /* 0x000000d20000780c */ /* 0x000fe200057a1670 */
[----:B0-----:R-:W-:Y:S01]  /*b300*/  @!P6 IMAD R21, R50, R16, R3 ;  /* 0x000000103215e224 */ /* 0x001fe200078e0203 */
[----:B------:R-:W-:Y:S01]  /*b310*/  BSSY B1, `(.L_x_436) ;  /* 0x0000009000017945 */ /* 0x000fe20003800000 */
[----:B------:R-:W-:-:S03]  /*b320*/  ISETP.LT.OR P4, PT, R0, 0xd9, !P3 ;  /* 0x000000d90000780c */ /* 0x000fc60005f81670 */
[----:B------:R0:W-:Y:S01]  /*b330*/  @!P6 STG.E.U8 desc[UR46][R8.64+0xd0], R21 ;  /* 0x0000d0150800e986 */ /* 0x0001e2000c10112e */
[C---:B------:R-:W-:Y:S02]  /*b340*/  ISETP.LT.OR P6, PT, R0.reuse, 0xda, !P3 ;  /* 0x000000da0000780c */ /* 0x040fe40005fc1670 */
[----:B------:R-:W-:-:S04]  /*b350*/  ISETP.LT.OR P3, PT, R0, 0xd9, !P2 ;  /* 0x000000d90000780c */ /* 0x000fc80005761670 */
[----:B------:R-:W-:Y:S09]  /*b360*/  @P5 BRA `(.L_x_437) ;  /* 0x00000000000c5947 */ /* 0x000ff20003800000 */
[----:B------:R-:W5:Y:S02]  /*b370*/  LDG.E.U8 R2, desc[UR46][R12.64+0xd1] ;  /* 0x0000d12e0c027981 */ /* 0x000f64000c1e1100 */
[----:B-----5:R-:W-:-:S05]  /*b380*/  PRMT R20, R2, 0x8880, RZ ;  /* 0x0000888002147816 */ /* 0x020fca00000000ff */
[----:B------:R-:W-:-:S07]  /*b390*/  IMAD R3, R20, R17, RZ ;  /* 0x0000001114037224 */ /* 0x000fce00078e02ff */
.L_x_437:
[----:B------:R-:W-:Y:S05]  /*b3a0*/  BSYNC B1 ;  /* 0x0000000000017941 */ /* 0x000fea0003800000 */
.L_x_436:
[----:B------:R-:W-:Y:S01]  /*b3b0*/  @!P5 IMAD R51, R51, R16, R3 ;  /* 0x000000103333d224 */ /* 0x000fe200078e0203 */
[----:B------:R-:W-:Y:S04]  /*b3c0*/  BSSY B1, `(.L_x_438) ;  /* 0x0000006000017945 */ /* 0x000fe80003800000 */
[----:B------:R0:W-:Y:S01]  /*b3d0*/  @!P5 STG.E.U8 desc[UR46][R8.64+0xd1], R51 ;  /* 0x0000d1330800d986 */ /* 0x0001e2000c10112e */
[----:B------:R-:W-:Y:S05]  /*b3e0*/  @P4 BRA `(.L_x_439) ;  /* 0x00000000000c4947 */ /* 0x000fea0003800000 */
[----:B------:R-:W5:Y:S02]  /*b3f0*/  LDG.E.U8 R2, desc[UR46][R14.64+0xd8] ;  /* 0x0000d82e0e027981 */ /* 0x000f64000c1e1100 */
[----:B-----5:R-:W-:-:S05]  /*b400*/  PRMT R20, R2, 0x8880, RZ ;  /* 0x0000888002147816 */ /* 0x020fca00000000ff */
[----:B------:R-:W-:-:S07]  /*b410*/  IMAD R3, R20, R17, RZ ;  /* 0x0000001114037224 */ /* 0x000fce00078e02ff */
.L_x_439:
[----:B------:R-:W-:Y:S05]  /*b420*/  BSYNC B1 ;  /* 0x0000000000017941 */ /* 0x000fea0003800000 */
.L_x_438:
[----:B0-----:R-:W-:Y:S01]  /*b430*/  @!P4 IMAD R21, R52, R16, R3 ;  /* 0x000000103415c224 */ /* 0x001fe200078e0203 */
[----:B------:R-:W-:Y:S04]  /*b440*/  BSSY B1, `(.L_x_440) ;  /* 0x0000006000017945 */ /* 0x000fe80003800000 */
[----:B------:R0:W-:Y:S01]  /*b450*/  @!P4 STG.E.U8 desc[UR46][R4.64+0xd8], R21 ;  /* 0x0000d8150400c986 */ /* 0x0001e2000c10112e */
[----:B------:R-:W-:Y:S05]  /*b460*/  @P6 BRA `(.L_x_441) ;  /* 0x00000000000c6947 */ /* 0x000fea0003800000 */
[----:B------:R-:W5:Y:S02]  /*b470*/  LDG.E.U8 R2, desc[UR46][R14.64+0xd9] ;  /* 0x0000d92e0e027981 */ /* 0x000f64000c1e1100 */
[----:B-----5:R-:W-:-:S05]  /*b480*/  PRMT R20, R2, 0x8880, RZ ;  /* 0x0000888002147816 */ /* 0x020fca00000000ff */
[----:B------:R-:W-:-:S07]  /*b490*/  IMAD R3, R20, R17, RZ ;  /* 0x0000001114037224 */ /* 0x000fce00078e02ff */
.L_x_441:
[----:B------:R-:W-:Y:S05]  /*b4a0*/  BSYNC B1 ;  /* 0x0000000000017941 */ /* 0x000fea0003800000 */
.L_x_440:
[----:B------:R-:W-:Y:S01]  /*b4b0*/  @!P6 IMAD R53, R53, R16, R3 ;  /* 0x000000103535e224 */ /* 0x000fe200078e0203 */
[----:B------:R-:W-:Y:S04]  /*b4c0*/  BSSY B1, `(.L_x_442) ;  /* 0x0000006000017945 */ /* 0x000fe80003800000 */
[----:B------:R0:W-:Y:S01]  /*b4d0*/  @!P6 STG.E.U8 desc[UR46][R4.64+0xd9], R53 ;  /* 0x0000d9350400e986 */ /* 0x0001e2000c10112e */
[----:B------:R-:W-:Y:S05]  /*b4e0*/  @P3 BRA `(.L_x_443) ;  /* 0x00000000000c3947 */ /* 0x000fea0003800000 */
[----:B------:R-:W0:Y:S02]  /*b4f0*/  LDG.E.U8 R2, desc[UR46][R12.64+0xd8] ;  /* 0x0000d82e0c027981 */ /* 0x000e24000c1e1100 */
[----:B0-----:R-:W-:-:S05]  /*b500*/  PRMT R4, R2, 0x8880, RZ ;  /* 0x0000888002047816 */ /* 0x001fca00000000ff */
[----:B------:R-:W-:-:S07]  /*b510*/  IMAD R3, R4, R17, RZ ;  /* 0x0000001104037224 */ /* 0x000fce00078e02ff */
.L_x_443:
[----:B------:R-:W-:Y:S05]  /*b520*/  BSYNC B1 ;  /* 0x0000000000017941 */ /* 0x000fea0003800000 */
.L_x_442:
[----:B------:R-:W-:Y:S01]  /*b530*/  ISETP.LT.OR P2, PT, R0, 0xda, !P2 ;  /* 0x000000da0000780c */ /* 0x000fe20005741670 */
[----:B0-----:R-:W-:Y:S01]  /*b540*/  @!P3 IMAD R5, R54, R16, R3 ;  /* 0x000000103605b224 */ /* 0x001fe200078e0203 */
[----:B------:R-:W-:Y:S01]  /*b550*/  BSSY B1, `(.L_x_444) ;  /* 0x000000a000017945 */ /* 0x000fe20003800000 */
[C---:B------:R-:W-:Y:S02]  /*b560*/  ISETP.LT.OR P4, PT, R0.reuse, 0xc1, !P1 ;  /* 0x000000c10000780c */ /* 0x040fe40004f81670 */
[C---:B------:R-:W-:Y:S01]  /*b570*/  ISETP.LT.OR P5, PT, R0.reuse, 0xc2, !P1 ;  /* 0x000000c20000780c */ /* 0x040fe20004fa1670 */
[----:B------:R0:W-:Y:S01]  /*b580*/  @!P3 STG.E.U8 desc[UR46][R8.64+0xd8], R5 ;  /* 0x0000d8050800b986 */ /* 0x0001e2000c10112e */
[C---:B------:R-:W-:Y:S02]  /*b590*/  ISETP.LT.OR P6, PT, R0.reuse, 0xc1, !P0 ;  /* 0x000000c10000780c */ /* 0x040fe400047c1670 */
[----:B------:R-:W-:-:S04]  /*b5a0*/  ISETP.LT.OR P3, PT, R0, 0xc2, !P0 ;  /* 0x000000c20000780c */ /* 0x000fc80004761670 */
[----:B------:R-:W-:Y:S09]  /*b5b0*/  @P2 BRA `(.L_x_445) ;  /* 0x00000000000c2947 */ /* 0x000ff20003800000 */
[----:B------:R-:W5:Y:S02]  /*b5c0*/  LDG.E.U8 R2, desc[UR46][R12.64+0xd9] ;  /* 0x0000d92e0c027981 */ /* 0x000f64000c1e1100 */
[----:B-----5:R-:W-:-:S05]  /*b5d0*/  PRMT R4, R2, 0x8880, RZ ;  /* 0x0000888002047816 */ /* 0x020fca00000000ff */
[----:B------:R-:W-:-:S07]  /*b5e0*/  IMAD R3, R4, R17, RZ ;  /* 0x0000001104037224 */ /* 0x000fce00078e02ff */
.L_x_445:
[----:B------:R-:W-:Y:S05]  /*b5f0*/  BSYNC B1 ;  /* 0x0000000000017941 */ /* 0x000fea0003800000 */
.L_x_444:
[----:B------:R-:W-:Y:S01]  /*b600*/  @!P2 IMAD R55, R55, R16, R3 ;  /* 0x000000103737a224 */ /* 0x000fe200078e0203 */
[----:B------:R-:W-:Y:S04]  /*b610*/  BSSY B1, `(.L_x_446) ;  /* 0x0000006000017945 */ /* 0x000fe80003800000 */
[----:B------:R0:W-:Y:S01]  /*b620*/  @!P2 STG.E.U8 desc[UR46][R8.64+0xd9], R55 ;  /* 0x0000d9370800a986 */ /* 0x0001e2000c10112e */
[----:B------:R-:W-:Y:S05]  /*b630*/  @P4 BRA `(.L_x_447) ;  /* 0x00000000000c4947 */ /* 0x000fea0003800000 */
[----:B------:R-:W5:Y:S02]  /*b640*/  LDG.E.U8 R2, desc[UR46][R22.64+0xc0] ;  /* 0x0000c02e16027981 */ /* 0x000f64000c1e1100 */
[----:B-----5:R-:W-:-:S05]  /*b650*/  PRMT R4, R2, 0x8880, RZ ;  /* 0x0000888002047816 */ /* 0x020fca00000000ff */
[----:B------:R-:W-:-:S07]  /*b660*/  IMAD R3, R4, R17, RZ ;  /* 0x0000001104037224 */ /* 0x000fce00078e02ff */
.L_x_447:
[----:B------:R-:W-:Y:S05]  /*b670*/  BSYNC B1 ;  /* 0x0000000000017941 */ /* 0x000fea0003800000 */
.L_x_446:
[----:B0-----:R-:W-:Y:S01]  /*b680*/  @!P4 IMAD R5, R24, R16, R3 ;  /* 0x000000101805c224 */ /* 0x001fe200078e0203 */
[----:B------:R-:W-:Y:S04]  /*b690*/  BSSY B1, `(.L_x_448) ;  /* 0x0000006000017945 */ /* 0x000fe80003800000 */
[----:B------:R0:W-:Y:S01]  /*b6a0*/  @!P4 STG.E.U8 desc[UR46][R6.64+0xc0], R5 ;  /* 0x0000c0050600c986 */ /* 0x0001e2000c10112e */
[----:B------:R-:W-:Y:S05]  /*b6b0*/  @P5 BRA `(.L_x_449) ;  /* 0x00000000000c5947 */ /* 0x000fea0003800000 */
[----:B------:R-:W5:Y:S02]  /*b6c0*/  LDG.E.U8 R2, desc[UR46][R22.64+0xc1] ;  /* 0x0000c12e16027981 */ /* 0x000f64000c1e1100 */
[----:B-----5:R-:W-:-:S05]  /*b6d0*/  PRMT R4, R2, 0x8880, RZ ;  /* 0x0000888002047816 */ /* 0x020fca00000000ff */
[----:B------:R-:W-:-:S07]  /*b6e0*/  IMAD R3, R4, R17, RZ ;  /* 0x0000001104037224 */ /* 0x000fce00078e02ff */
.L_x_449:
[----:B------:R-:W-:Y:S05]  /*b6f0*/  BSYNC B1 ;  /* 0x0000000000017941 */ /* 0x000fea0003800000 */
.L_x_448:
[----:B------:R-:W-:Y:S01]  /*b700*/  @!P5 IMAD R25, R25, R16, R3 ;  /* 0x000000101919d224 */ /* 0x000fe200078e0203 */
[----:B------:R-:W-:Y:S04]  /*b710*/  BSSY B1, `(.L_x_450) ;  /* 0x0000006000017945 */ /* 0x000fe80003800000 */
[----:B------:R0:W-:Y:S01]  /*b720*/  @!P5 STG.E.U8 desc[UR46][R6.64+0xc1], R25 ;  /* 0x0000c1190600d986 */ /* 0x0001e2000c10112e */
[----:B------:R-:W-:Y:S05]  /*b730*/  @P6 BRA `(.L_x_451) ;  /* 0x00000000000c6947 */ /* 0x000fea0003800000 */
[----:B------:R-:W5:Y:S02]  /*b740*/  LDG.E.U8 R2, desc[UR46][R18.64+0xc0] ;  /* 0x0000c02e12027981 */ /* 0x000f64000c1e1100 */
[----:B-----5:R-:W-:-:S05]  /*b750*/  PRMT R4, R2, 0x8880, RZ ;  /* 0x0000888002047816 */ /* 0x020fca00000000ff */
[----:B------:R-:W-:-:S07]  /*b760*/  IMAD R3, R4, R17, RZ ;  /* 0x0000001104037224 */ /* 0x000fce00078e02ff */
.L_x_451:
[----:B------:R-:W-:Y:S05]  /*b770*/  BSYNC B1 ;  /* 0x0000000000017941 */ /* 0x000fea0003800000 */
.L_x_450:
[----:B0-----:R-:W-:Y:S01]  /*b780*/  @!P6 IMAD R5, R26, R16, R3 ;  /* 0x000000101a05e224 */ /* 0x001fe200078e0203 */
[----:B------:R-:W-:Y:S04]  /*b790*/  BSSY B1, `(.L_x_452) ;  /* 0x0000006000017945 */ /* 0x000fe80003800000 */
[----:B------:R0:W-:Y:S01]  /*b7a0*/  @!P6 STG.E.U8 desc[UR46][R10.64+0xc0], R5 ;  /* 0x0000c0050a00e986 */ /* 0x0001e2000c10112e */
[----:B------:R-:W-:Y:S05]  /*b7b0*/  @P3 BRA `(.L_x_453) ;  /* 0x00000000000c3947 */ /* 0x000fea0003800000 */
[----:B------:R-:W5:Y:S02]  /*b7c0*/  LDG.E.U8 R2, desc[UR46][R18.64+0xc1] ;  /* 0x0000c12e12027981 */ /* 0x000f64000c1e1100 */
[----:B-----5:R-:W-:-:S05]  /*b7d0*/  PRMT R4, R2, 0x8880, RZ ;  /* 0x0000888002047816 */ /* 0x020fca00000000ff */
[----:B------:R-:W-:-:S07]  /*b7e0*/  IMAD R3, R4, R17, RZ ;  /* 0x0000001104037224 */ /* 0x000fce00078e02ff */
.L_x_453:
[----:B------:R-:W-:Y:S05]  /*b7f0*/  BSYNC B1 ;  /* 0x0000000000017941 */ /* 0x000fea0003800000 */
.L_x_452:
[C---:B------:R-:W-:Y:S01]  /*b800*/  ISETP.LT.OR P5, PT, R0.reuse, 0xc9, !P1 ;  /* 0x000000c90000780c */ /* 0x040fe20004fa1670 */
[----:B------:R-:W-:Y:S01]  /*b810*/  @!P3 IMAD R27, R27, R16, R3 ;  /* 0x000000101b1bb224 */ /* 0x000fe200078e0203 */
        /* <DEDUP_REMOVED lines=10> */
.L_x_455:
[----:B------:R-:W-:Y:S05]  /*b8c0*/  BSYNC B1 ;  /* 0x0000000000017941 */ /* 0x000fea0003800000 */
.L_x_454:
[----:B0-----:R-:W-:Y:S01]  /*b8d0*/  @!P5 IMAD R5, R28, R16, R3 ;  /* 0x000000101c05d224 */ /* 0x001fe200078e0203 */
[----:B------:R-:W-:Y:S04]  /*b8e0*/  BSSY B1, `(.L_x_456) ;  /* 0x0000006000017945 */ /* 0x000fe80003800000 */
[----:B------:R0:W-:Y:S01]  /*b8f0*/  @!P5 STG.E.U8 desc[UR46][R6.64+0xc8], R5 ;  /* 0x0000c8050600d986 */ /* 0x0001e2000c10112e */
[----:B------:R-:W-:Y:S05]  /*b900*/  @P2 BRA `(.L_x_457) ;  /* 0x00000000000c2947 */ /* 0x000fea0003800000 */
[----:B------:R-:W5:Y:S02]  /*b910*/  LDG.E.U8 R2, desc[UR46][R22.64+0xc9] ;  /* 0x0000c92e16027981 */ /* 0x000f64000c1e1100 */
[----:B-----5:R-:W-:-:S05]  /*b920*/  PRMT R4, R2, 0x8880, RZ ;  /* 0x0000888002047816 */ /* 0x020fca00000000ff */
[----:B------:R-:W-:-:S07]  /*b930*/  IMAD R3, R4, R17, RZ ;  /* 0x0000001104037224 */ /* 0x000fce00078e02ff */
.L_x_457:
[----:B------:R-:W-:Y:S05]  /*b940*/  BSYNC B1 ;  /* 0x0000000000017941 */ /* 0x000fea0003800000 */
.L_x_456:
[----:B------:R-:W-:Y:S01]  /*b950*/  @!P2 IMAD R29, R29, R16, R3 ;  /* 0x000000101d1da224 */ /* 0x000fe200078e0203 */
[----:B------:R-:W-:Y:S04]  /*b960*/  BSSY B1, `(.L_x_458) ;  /* 0x0000006000017945 */ /* 0x000fe80003800000 */
[----:B------:R0:W-:Y:S01]  /*b970*/  @!P2 STG.E.U8 desc[UR46][R6.64+0xc9], R29 ;  /* 0x0000c91d0600a986 */ /* 0x0001e2000c10112e */
[----:B------:R-:W-:Y:S05]  /*b980*/  @P3 BRA `(.L_x_459) ;  /* 0x00000000000c3947 */ /* 0x000fea0003800000 */
[----:B------:R-:W5:Y:S02]  /*b990*/  LDG.E.U8 R2, desc[UR46][R18.64+0xc8] ;  /* 0x0000c82e12027981 */ /* 0x000f64000c1e1100 */
[----:B-----5:R-:W-:-:S05]  /*b9a0*/  PRMT R4, R2, 0x8880, RZ ;  /* 0x0000888002047816 */ /* 0x020fca00000000ff */
[----:B------:R-:W-:-:S07]  /*b9b0*/  IMAD R3, R4, R17, RZ ;  /* 0x0000001104037224 */ /* 0x000fce00078e02ff */
.L_x_459:
[----:B------:R-:W-:Y:S05]  /*b9c0*/  BSYNC B1 ;  /* 0x0000000000017941 */ /* 0x000fea0003800000 */
.L_x_458:
[----:B0-----:R-:W-:Y:S01]  /*b9d0*/  @!P3 IMAD R5, R30, R16, R3 ;  /* 0x000000101e05b224 */ /* 0x001fe200078e0203 */
[----:B------:R-:W-:Y:S04]  /*b9e0*/  BSSY B1, `(.L_x_460) ;  /* 0x0000006000017945 */ /* 0x000fe80003800000 */
[----:B------:R0:W-:Y:S01]  /*b9f0*/  @!P3 STG.E.U8 desc[UR46][R10.64+0xc8], R5 ;  /* 0x0000c8050a00b986 */ /* 0x0001e2000c10112e */
[----:B------:R-:W-:Y:S05]  /*ba00*/  @P6 BRA `(.L_x_461) ;  /* 0x00000000000c6947 */ /* 0x000fea0003800000 */
[----:B------:R-:W5:Y:S02]  /*ba10*/  LDG.E.U8 R2, desc[UR46][R18.64+0xc9] ;  /* 0x0000c92e12027981 */ /* 0x000f64000c1e1100 */
[----:B-----5:R-:W-:-:S05]  /*ba20*/  PRMT R4, R2, 0x8880, RZ ;  /* 0x0000888002047816 */ /* 0x020fca00000000ff */
[----:B------:R-:W-:-:S07]  /*ba30*/  IMAD R3, R4, R17, RZ ;  /* 0x0000001104037224 */ /* 0x000fce00078e02ff */
.L_x_461:
[----:B------:R-:W-:Y:S05]  /*ba40*/  BSYNC B1 ;  /* 0x0000000000017941 */ /* 0x000fea0003800000 */
.L_x_460:
[----:B------:R-:W-:Y:S01]  /*ba50*/  @!P6 IMAD R31, R31, R16, R3 ;  /* 0x000000101f1fe224 */ /* 0x000fe200078e0203 */
[----:B------:R-:W-:Y:S04]  /*ba60*/  BSSY B1, `(.L_x_462) ;  /* 0x0000006000017945 */ /* 0x000fe80003800000 */
[----:B------:R0:W-:Y:S01]  /*ba70*/  @!P6 STG.E.U8 desc[UR46][R10.64+0xc9], R31 ;  /* 0x0000c91f0a00e986 */ /* 0x0001e2000c10112e */
[----:B------:R-:W-:Y:S05]  /*ba80*/  @P4 BRA `(.L_x_463) ;  /* 0x00000000000c4947 */ /* 0x000fea0003800000 */
[----:B------:R-:W5:Y:S02]  /*ba90*/  LDG.E.U8 R2, desc[UR46][R22.64+0xd0] ;  /* 0x0000d02e16027981 */ /* 0x000f64000c1e1100 */
[----:B-----5:R-:W-:-:S05]  /*baa0*/  PRMT R4, R2, 0x8880, RZ ;  /* 0x0000888002047816 */ /* 0x020fca00000000ff */
[----:B------:R-:W-:-:S07]  /*bab0*/  IMAD R3, R4, R17, RZ ;  /* 0x0000001104037224 */ /* 0x000fce00078e02ff */
.L_x_463:
[----:B------:R-:W-:Y:S05]  /*bac0*/  BSYNC B1 ;  /* 0x0000000000017941 */ /* 0x000fea0003800000 */
.L_x_462:
[----:B------:R-:W-:Y:S01]  /*bad0*/  ISETP.LT.OR P3, PT, R0, 0xd2, !P1 ;  /* 0x000000d20000780c */ /* 0x000fe20004f61670 */
[----:B0-----:R-:W-:Y:S01]  /*bae0*/  @!P4 IMAD R5, R32, R16, R3 ;  /* 0x000000102005c224 */ /* 0x001fe200078e0203 */
[----:B------:R-:W-:Y:S01]  /*baf0*/  BSSY B1, `(.L_x_464) ;  /* 0x000000b000017945 */ /* 0x000fe20003800000 */
[C---:B------:R-:W-:Y:S02]  /*bb00*/  ISETP.LT.OR P2, PT, R0.reuse, 0xd1, !P0 ;  /* 0x000000d10000780c */ /* 0x040fe40004741670 */
[C---:B------:R-:W-:Y:S01]  /*bb10*/  ISETP.LT.OR P5, PT, R0.reuse, 0xd2, !P0 ;  /* 0x000000d20000780c */ /* 0x040fe200047a1670 */
[----:B------:R0:W-:Y:S01]  /*bb20*/  @!P4 STG.E.U8 desc[UR46][R6.64+0xd0], R5 ;  /* 0x0000d0050600c986 */ /* 0x0001e2000c10112e */
[C---:B------:R-:W-:Y:S02]  /*bb30*/  ISETP.LT.OR P4, PT, R0.reuse, 0xd9, !P1 ;  /* 0x000000d90000780c */ /* 0x040fe40004f81670 */
[C---:B------:R-:W-:Y:S02]  /*bb40*/  ISETP.LT.OR P1, PT, R0.reuse, 0xda, !P1 ;  /* 0x000000da0000780c */ /* 0x040fe40004f21670 */
[----:B------:R-:W-:-:S02]  /*bb50*/  ISETP.LT.OR P6, PT, R0, 0xd9, !P0 ;  /* 0x000000d90000780c */ /* 0x000fc400047c1670 */
[----:B------:R-:W-:Y:S11]  /*bb60*/  @P3 BRA `(.L_x_465) ;  /* 0x00000000000c3947 */ /* 0x000ff60003800000 */
[----:B------:R-:W5:Y:S02]  /*bb70*/  LDG.E.U8 R2, desc[UR46][R22.64+0xd1] ;  /* 0x0000d12e16027981 */ /* 0x000f64000c1e1100 */
[----:B-----5:R-:W-:-:S05]  /*bb80*/  PRMT R4, R2, 0x8880, RZ ;  /* 0x0000888002047816 */ /* 0x020fca00000000ff */
[----:B------:R-:W-:-:S07]  /*bb90*/  IMAD R3, R4, R17, RZ ;  /* 0x0000001104037224 */ /* 0x000fce00078e02ff */
.L_x_465:
[----:B------:R-:W-:Y:S05]  /*bba0*/  BSYNC B1 ;  /* 0x0000000000017941 */ /* 0x000fea0003800000 */
.L_x_464:
[----:B------:R-:W-:Y:S01]  /*bbb0*/  @!P3 IMAD R33, R33, R16, R3 ;  /* 0x000000102121b224 */ /* 0x000fe200078e0203 */
[----:B------:R-:W-:Y:S04]  /*bbc0*/  BSSY B1, `(.L_x_466) ;  /* 0x0000006000017945 */ /* 0x000fe80003800000 */
[----:B------:R0:W-:Y:S01]  /*bbd0*/  @!P3 STG.E.U8 desc[UR46][R6.64+0xd1], R33 ;  /* 0x0000d1210600b986 */ /* 0x0001e2000c10112e */
[----:B------:R-:W-:Y:S05]  /*bbe0*/  @P2 BRA `(.L_x_467) ;  /* 0x00000000000c2947 */ /* 0x000fea0003800000 */
[----:B------:R-:W5:Y:S02]  /*bbf0*/  LDG.E.U8 R2, desc[UR46][R18.64+0xd0] ;  /* 0x0000d02e12027981 */ /* 0x000f64000c1e1100 */
[----:B-----5:R-:W-:-:S05]  /*bc00*/  PRMT R4, R2, 0x8880, RZ ;  /* 0x0000888002047816 */ /* 0x020fca00000000ff */
[----:B------:R-:W-:-:S07]  /*bc10*/  IMAD R3, R4, R17, RZ ;  /* 0x0000001104037224 */ /* 0x000fce00078e02ff */
.L_x_467:
[----:B------:R-:W-:Y:S05]  /*bc20*/  BSYNC B1 ;  /* 0x0000000000017941 */ /* 0x000fea0003800000 */
.L_x_466:
[----:B0-----:R-:W-:Y:S01]  /*bc30*/  @!P2 IMAD R5, R34, R16, R3 ;  /* 0x000000102205a224 */ /* 0x001fe200078e0203 */
[----:B------:R-:W-:Y:S04]  /*bc40*/  BSSY B1, `(.L_x_468) ;  /* 0x0000006000017945 */ /* 0x000fe80003800000 */
[----:B------:R0:W-:Y:S01]  /*bc50*/  @!P2 STG.E.U8 desc[UR46][R10.64+0xd0], R5 ;  /* 0x0000d0050a00a986 */ /* 0x0001e2000c10112e */
[----:B------:R-:W-:Y:S05]  /*bc60*/  @P5 BRA `(.L_x_469) ;  /* 0x00000000000c5947 */ /* 0x000fea0003800000 */
[----:B------:R-:W5:Y:S02]  /*bc70*/  LDG.E.U8 R2, desc[UR46][R18.64+0xd1] ;  /* 0x0000d12e12027981 */ /* 0x000f64000c1e1100 */
[----:B-----5:R-:W-:-:S05]  /*bc80*/  PRMT R4, R2, 0x8880, RZ ;  /* 0x0000888002047816 */ /* 0x020fca00000000ff */
[----:B------:R-:W-:-:S07]  /*bc90*/  IMAD R3, R4, R17, RZ ;  /* 0x0000001104037224 */ /* 0x000fce00078e02ff */
.L_x_469:
[----:B------:R-:W-:Y:S05]  /*bca0*/  BSYNC B1 ;  /* 0x0000000000017941 */ /* 0x000fea0003800000 */
.L_x_468:
[----:B------:R-:W-:Y:S01]  /*bcb0*/  @!P5 IMAD R35, R35, R16, R3 ;  /* 0x000000102323d224 */ /* 0x000fe200078e0203 */
[----:B------:R-:W-:Y:S04]  /*bcc0*/  BSSY B1, `(.L_x_470) ;  /* 0x0000006000017945 */ /* 0x000fe80003800000 */
[----:B------:R0:W-:Y:S01]  /*bcd0*/  @!P5 STG.E.U8 desc[UR46][R10.64+0xd1], R35 ;  /* 0x0000d1230a00d986 */ /* 0x0001e2000c10112e */
[----:B------:R-:W-:Y:S05]  /*bce0*/  @P4 BRA `(.L_x_471) ;  /* 0x00000000000c4947 */ /* 0x000fea0003800000 */
[----:B------:R-:W5:Y:S02]  /*bcf0*/  LDG.E.U8 R2, desc[UR46][R22.64+0xd8] ;  /* 0x0000d82e16027981 */ /* 0x000f64000c1e1100 */
[----:B-----5:R-:W-:-:S05]  /*bd00*/  PRMT R4, R2, 0x8880, RZ ;  /* 0x0000888002047816 */ /* 0x020fca00000000ff */
[----:B------:R-:W-:-:S07]  /*bd10*/  IMAD R3, R4, R17, RZ ;  /* 0x0000001104037224 */ /* 0x000fce00078e02ff */
.L_x_471:
[----:B------:R-:W-:Y:S05]  /*bd20*/  BSYNC B1 ;  /* 0x0000000000017941 */ /* 0x000fea0003800000 */
.L_x_470:
[----:B0-----:R-:W-:Y:S01]  /*bd30*/  @!P4 IMAD R5, R36, R16, R3 ;  /* 0x000000102405c224 */ /* 0x001fe200078e0203 */
[----:B------:R-:W-:Y:S04]  /*bd40*/  BSSY B1, `(.L_x_472) ;  /* 0x0000006000017945 */ /* 0x000fe80003800000 */
[----:B------:R0:W-:Y:S01]  /*bd50*/  @!P4 STG.E.U8 desc[UR46][R6.64+0xd8], R5 ;  /* 0x0000d8050600c986 */ /* 0x0001e2000c10112e */
[----:B------:R-:W-:Y:S05]  /*bd60*/  @P1 BRA `(.L_x_473) ;  /* 0x00000000000c1947 */ /* 0x000fea0003800000 */
[----:B------:R-:W5:Y:S02]  /*bd70*/  LDG.E.U8 R2, desc[UR46][R22.64+0xd9] ;  /* 0x0000d92e16027981 */ /* 0x000f64000c1e1100 */
[----:B-----5:R-:W-:-:S05]  /*bd80*/  PRMT R4, R2, 0x8880, RZ ;  /* 0x0000888002047816 */ /* 0x020fca00000000ff */
[----:B------:R-:W-:-:S07]  /*bd90*/  IMAD R3, R4, R17, RZ ;  /* 0x0000001104037224 */ /* 0x000fce00078e02ff */
.L_x_473:
[----:B------:R-:W-:Y:S05]  /*bda0*/  BSYNC B1 ;  /* 0x0000000000017941 */ /* 0x000fea0003800000 */
.L_x_472:
[----:B------:R-:W-:Y:S01]  /*bdb0*/  @!P1 IMAD R37, R37, R16, R3 ;  /* 0x0000001025259224 */ /* 0x000fe200078e0203 */
[----:B------:R-:W-:Y:S04]  /*bdc0*/  BSSY B1, `(.L_x_474) ;  /* 0x0000006000017945 */ /* 0x000fe80003800000 */
[----:B------:R0:W-:Y:S01]  /*bdd0*/  @!P1 STG.E.U8 desc[UR46][R6.64+0xd9], R37 ;  /* 0x0000d92506009986 */ /* 0x0001e2000c10112e */
[----:B------:R-:W-:Y:S05]  /*bde0*/  @P6 BRA `(.L_x_475) ;  /* 0x00000000000c6947 */ /* 0x000fea0003800000 */
[----:B------:R-:W5:Y:S02]  /*bdf0*/  LDG.E.U8 R2, desc[UR46][R18.64+0xd8] ;  /* 0x0000d82e12027981 */ /* 0x000f64000c1e1100 */
[----:B-----5:R-:W-:-:S05]  /*be00*/  PRMT R4, R2, 0x8880, RZ ;  /* 0x0000888002047816 */ /* 0x020fca00000000ff */
[----:B------:R-:W-:-:S07]  /*be10*/  IMAD R3, R4, R17, RZ ;  /* 0x0000001104037224 */ /* 0x000fce00078e02ff */
.L_x_475:
[----:B------:R-:W-:Y:S05]  /*be20*/  BSYNC B1 ;  /* 0x0000000000017941 */ /* 0x000fea0003800000 */
.L_x_474:
[----:B0-----:R-:W-:Y:S01]  /*be30*/  @!P6 IMAD R5, R38, R16, R3 ;  /* 0x000000102605e224 */ /* 0x001fe200078e0203 */
[----:B------:R-:W-:Y:S01]  /*be40*/  ISETP.LT.OR P0, PT, R0, 0xda, !P0 ;  /* 0x000000da0000780c */ /* 0x000fe20004701670 */
[----:B------:R-:W-:Y:S03]  /*be50*/  BSSY B1, `(.L_x_476) ;  /* 0x0000006000017945 */ /* 0x000fe60003800000 */
[----:B------:R0:W-:Y:S09]  /*be60*/  @!P6 STG.E.U8 desc[UR46][R10.64+0xd8], R5 ;  /* 0x0000d8050a00e986 */ /* 0x0001f2000c10112e */
[----:B------:R-:W-:Y:S05]  /*be70*/  @P0 BRA `(.L_x_477) ;  /* 0x00000000000c0947 */ /* 0x000fea0003800000 */
[----:B------:R-:W5:Y:S02]  /*be80*/  LDG.E.U8 R2, desc[UR46][R18.64+0xd9] ;  /* 0x0000d92e12027981 */ /* 0x000f64000c1e1100 */
[----:B-----5:R-:W-:-:S05]  /*be90*/  PRMT R0, R2, 0x8880, RZ ;  /* 0x0000888002007816 */ /* 0x020fca00000000ff */
[----:B------:R-:W-:-:S07]  /*bea0*/  IMAD R3, R0, R17, RZ ;  /* 0x0000001100037224 */ /* 0x000fce00078e02ff */
.L_x_477:
[----:B------:R-:W-:Y:S05]  /*beb0*/  BSYNC B1 ;  /* 0x0000000000017941 */ /* 0x000fea0003800000 */
.L_x_476:
[----:B------:R-:W-:Y:S01]  /*bec0*/  IMAD R3, R39, R16, R3 ;  /* 0x0000001027037224 */ /* 0x000fe200078e0203 */
[----:B------:R-:W-:Y:S06]  /*bed0*/  @P0 BRA `(.L_x_478) ;  /* 0x0000002800d80947 */ /* 0x000fec0003800000 */
[----:B------:R0:W-:Y:S01]  /*bee0*/  STG.E.U8 desc[UR46][R10.64+0xd9], R3 ;  /* 0x0000d9030a007986 */ /* 0x0001e2000c10112e */
[----:B------:R-:W-:Y:S05]  /*bef0*/  BRA `(.L_x_478) ;  /* 0x0000002800d07947 */ /* 0x000fea0003800000 */
.L_x_29:
[----:B------:R-:W2:Y:S01]  /*bf00*/  LDL.LU R3, [R1] ;  /* 0x0000000001037983 */ /* 0x000ea20000300800 */
[----:B------:R-:W-:-:S03]  /*bf10*/  ISETP.GE.AND P2, PT, R234, 0x1, PT ;  /* 0x00000001ea00780c */ /* 0x000fc60003f46270 */
[----:B------:R-:W3:Y:S01]  /*bf20*/  LDL.LU R15, [R1+0xc] ;  /* 0x00000c00010f7983 */ /* 0x000ee20000300800 */
[----:B------:R-:W-:-:S03]  /*bf30*/  ISETP.LT.OR P0, PT, R0, 0x1, !P2 ;  /* 0x000000010000780c */ /* 0x000fc60005701670 */
[----:B------:R-:W4:Y:S04]  /*bf40*/  LDL.LU R13, [R1+0x10] ;  /* 0x00001000010d7983 */ /* 0x000f280000300800 */
[----:B------:R-:W5:Y:S04]  /*bf50*/  LDL.LU R19, [R1+0x14] ;  /* 0x0000140001137983 */ /* 0x000f680000300800 */
[----:B------:R-:W3:Y:S04]  /*bf60*/  LDL.LU R235, [R1+0x18] ;  /* 0x0000180001eb7983 */ /* 0x000ee80000300800 */
        /* <DEDUP_REMOVED lines=8> */
[----:B------:R-:W3:Y:S01]  /*bff0*/  LDL.LU R12, [R1+0x3c] ;  /* 0x00003c00010c7983 */ /* 0x000ee20000300800 */
[----:B--2---:R-:W-:-:S05]  /*c000*/  @!P0 IMAD R3, R3, R16, RZ ;  /* 0x0000001003038224 */ /* 0x004fca00078e02ff */
[----:B------:R0:W-:Y:S04]  /*c010*/  @!P0 STG.E.U8 desc[UR46][R4.64], R3 ;  /* 0x0000000304008986 */ /* 0x0001e8000c10112e */
[----:B0-----:R-:W2:Y:S01]  /*c020*/  LDL.LU R3, [R1+0x4] ;  /* 0x0000040001037983 */ /* 0x001ea20000300800 */
[----:B------:R-:W-:Y:S02]  /*c030*/  ISETP.LT.OR P0, PT, R0, 0x2, !P2 ;  /* 0x000000020000780c */ /* 0x000fe40005701670 */
[----:B------:R-:W-:-:S11]  /*c040*/  ISETP.GE.AND P3, PT, R234, 0x9, PT ;  /* 0x00000009ea00780c */ /* 0x000fd60003f66270 */
[----:B--2---:R-:W-:-:S05]  /*c050*/  @!P0 IMAD R3, R3, R16, RZ ;  /* 0x0000001003038224 */ /* 0x004fca00078e02ff */
[----:B------:R0:W-:Y:S04]  /*c060*/  @!P0 STG.E.U8 desc[UR46][R4.64+0x1], R3 ;  /* 0x0000010304008986 */ /* 0x0001e8000c10112e */
[----:B0-----:R-:W2:Y:S01]  /*c070*/  LDL.LU R3, [R1+0x8] ;  /* 0x0000080001037983 */ /* 0x001ea20000300800 */
[C---:B------:R-:W-:Y:S02]  /*c080*/  ISETP.LT.OR P0, PT, R0.reuse, 0x1, !P3 ;  /* 0x000000010000780c */ /* 0x040fe40005f01670 */
[C---:B------:R-:W-:Y:S02]  /*c090*/  ISETP.LT.OR P4, PT, R0.reuse, 0x9, !P2 ;  /* 0x000000090000780c */ /* 0x040fe40005781670 */
[C---:B------:R-:W-:Y:S02]  /*c0a0*/  ISETP.LT.OR P5, PT, R0.reuse, 0xa, !P2 ;  /* 0x0000000a0000780c */ /* 0x040fe400057a1670 */
[----:B------:R-:W-:-:S02]  /*c0b0*/  ISETP.LT.OR P6, PT, R0, 0x9, !P3 ;  /* 0x000000090000780c */ /* 0x000fc40005fc1670 */
[----:B------:R-:W-:-:S07]  /*c0c0*/  ISETP.LT.OR P1, PT, R0, 0xa, !P3 ;  /* 0x0000000a0000780c */ /* 0x000fce0005f21670 */
[-C--:B----4-:R-:W-:Y:S02]  /*c0d0*/  @!P4 IMAD R13, R13, R16.reuse, RZ ;  /* 0x000000100d0dc224 */ /* 0x090fe400078e02ff */
[----:B-----5:R-:W-:-:S04]  /*c0e0*/  @!P5 IMAD R19, R19, R16, RZ ;  /* 0x000000101313d224 */ /* 0x020fc800078e02ff */
[-C--:B---3--:R-:W-:Y:S02]  /*c0f0*/  @!P1 IMAD R21, R21, R16.reuse, RZ ;  /* 0x0000001015159224 */ /* 0x088fe400078e02ff */
[----:B--2---:R-:W-:-:S05]  /*c100*/  @!P0 IMAD R3, R3, R16, RZ ;  /* 0x0000001003038224 */ /* 0x004fca00078e02ff */
[----:B------:R0:W-:Y:S01]  /*c110*/  @!P0 STG.E.U8 desc[UR46][R8.64], R3 ;  /* 0x0000000308008986 */ /* 0x0001e2000c10112e */
[----:B------:R-:W-:Y:S01]  /*c120*/  ISETP.LT.OR P0, PT, R0, 0x2, !P3 ;  /* 0x000000020000780c */ /* 0x000fe20005f01670 */
[----:B0-----:R-:W-:-:S12]  /*c130*/  @!P6 IMAD R3, R235, R16, RZ ;  /* 0x00000010eb03e224 */ /* 0x001fd800078e02ff */
[----:B------:R-:W-:-:S05]  /*c140*/  @!P0 IMAD R15, R15, R16, RZ ;  /* 0x000000100f0f8224 */ /* 0x000fca00078e02ff */
[----:B------:R0:W-:Y:S01]  /*c150*/  @!P0 STG.E.U8 desc[UR46][R8.64+0x1], R15 ;  /* 0x0000010f08008986 */ /* 0x0001e2000c10112e */
[----:B------:R-:W-:-:S03]  /*c160*/  ISETP.LT.OR P0, PT, R0, 0x11, !P2 ;  /* 0x000000110000780c */ /* 0x000fc60005701670 */
[----:B------:R1:W-:Y:S01]  /*c170*/  @!P4 STG.E.U8 desc[UR46][R4.64+0x8], R13 ;  /* 0x0000080d0400c986 */ /* 0x0003e2000c10112e */
[----:B------:R-:W-:-:S03]  /*c180*/  ISETP.LT.OR P4, PT, R0, 0x12, !P2 ;  /* 0x000000120000780c */ /* 0x000fc60005781670 */
[----:B------:R-:W-:Y:S01]  /*c190*/  @!P5 STG.E.U8 desc[UR46][R4.64+0x9], R19 ;  /* 0x000009130400d986 */ /* 0x000fe2000c10112e */
[----:B------:R-:W-:-:S03]  /*c1a0*/  ISETP.LT.OR P5, PT, R0, 0x11, !P3 ;  /* 0x000000110000780c */ /* 0x000fc60005fa1670 */
[----:B------:R2:W-:Y:S01]  /*c1b0*/  @!P6 STG.E.U8 desc[UR46][R8.64+0x8], R3 ;  /* 0x000008030800e986 */ /* 0x0005e2000c10112e */
[C---:B------:R-:W-:Y:S01]  /*c1c0*/  ISETP.LT.OR P6, PT, R0.reuse, 0x12, !P3 ;  /* 0x000000120000780c */ /* 0x040fe20005fc1670 */
[-C--:B0-----:R-:W-:Y:S02]  /*c1d0*/  @!P0 IMAD R15, R233, R16.reuse, RZ ;  /* 0x00000010e90f8224 */ /* 0x081fe400078e02ff */
[----:B------:R0:W-:Y:S01]  /*c1e0*/  @!P1 STG.E.U8 desc[UR46][R8.64+0x9], R21 ;  /* 0x0000091508009986 */ /* 0x0001e2000c10112e */
[----:B------:R-:W-:Y:S01]  /*c1f0*/  ISETP.LT.OR P1, PT, R0, 0x19, !P2 ;  /* 0x000000190000780c */ /* 0x000fe20005721670 */
[-C--:B-1----:R-:W-:Y:S02]  /*c200*/  @!P4 IMAD R13, R232, R16.reuse, RZ ;  /* 0x00000010e80dc224 */ /* 0x082fe400078e02ff */
[----:B------:R1:W-:Y:S01]  /*c210*/  @!P0 STG.E.U8 desc[UR46][R4.64+0x10], R15 ;  /* 0x0000100f04008986 */ /* 0x0003e2000c10112e */
[----:B------:R-:W-:Y:S01]  /*c220*/  ISETP.LT.OR P0, PT, R0, 0x1a, !P2 ;  /* 0x0000001a0000780c */ /* 0x000fe20005701670 */
[----:B--2---:R-:W-:-:S02]  /*c230*/  @!P5 IMAD R3, R23, R16, RZ ;  /* 0x000000101703d224 */ /* 0x004fc400078e02ff */
[----:B------:R-:W-:Y:S02]  /*c240*/  @!P4 STG.E.U8 desc[UR46][R4.64+0x11], R13 ;  /* 0x0000110d0400c986 */ /* 0x000fe4000c10112e */
[-C--:B------:R-:W-:Y:S01]  /*c250*/  @!P6 IMAD R19, R22, R16.reuse, RZ ;  /* 0x000000101613e224 */ /* 0x080fe200078e02ff */
[----:B------:R-:W-:Y:S01]  /*c260*/  ISETP.LT.OR P4, PT, R0, 0x1a, !P3 ;  /* 0x0000001a0000780c */ /* 0x000fe20005f81670 */
[----:B------:R2:W-:Y:S02]  /*c270*/  @!P5 STG.E.U8 desc[UR46][R8.64+0x10], R3 ;  /* 0x000010030800d986 */ /* 0x0005e4000c10112e */
[-C--:B0-----:R-:W-:Y:S02]  /*c280*/  @!P1 IMAD R21, R20, R16.reuse, RZ ;  /* 0x0000001014159224 */ /* 0x081fe400078e02ff */
[----:B------:R-:W-:Y:S01]  /*c290*/  @!P6 STG.E.U8 desc[UR46][R8.64+0x11], R19 ;  /* 0x000011130800e986 */ /* 0x000fe2000c10112e */
[----:B------:R-:W-:Y:S01]  /*c2a0*/  ISETP.LT.OR P6, PT, R0, 0x19, !P3 ;  /* 0x000000190000780c */ /* 0x000fe20005fc1670 */
[----:B-1----:R-:W-:-:S02]  /*c2b0*/  @!P0 IMAD R15, R18, R16, RZ ;  /* 0x00000010120f8224 */ /* 0x002fc400078e02ff */
[----:B------:R-:W-:Y:S01]  /*c2c0*/  @!P1 STG.E.U8 desc[UR46][R4.64+0x18], R21 ;  /* 0x0000181504009986 */ /* 0x000fe2000c10112e */
[----:B------:R-:W-:-:S03]  /*c2d0*/  ISETP.GE.AND P1, PT, R234, 0x81, PT ;  /* 0x00000081ea00780c */ /* 0x000fc60003f26270 */
[----:B--2---:R-:W-:Y:S01]  /*c2e0*/  @!P4 IMAD R3, R12, R16, RZ ;  /* 0x000000100c03c224 */ /* 0x004fe200078e02ff */
[----:B------:R-:W-:Y:S01]  /*c2f0*/  ISETP.LT.OR P5, PT, R0, 0x1, !P1 ;  /* 0x000000010000780c */ /* 0x000fe20004fa1670 */
[----:B------:R0:W-:Y:S01]  /*c300*/  @!P0 STG.E.U8 desc[UR46][R4.64+0x19], R15 ;  /* 0x0000190f04008986 */ /* 0x0001e2000c10112e */
[----:B------:R-:W-:-:S03]  /*c310*/  ISETP.GE.AND P0, PT, R234, 0x89, PT ;  /* 0x00000089ea00780c */ /* 0x000fc60003f06270 */
[----:B------:R-:W-:Y:S01]  /*c320*/  @!P6 IMAD R23, R14, R16, RZ ;  /* 0x000000100e17e224 */ /* 0x000fe200078e02ff */
[----:B------:R1:W-:Y:S01]  /*c330*/  @!P4 STG.E.U8 desc[UR46][R8.64+0x19], R3 ;  /* 0x000019030800c986 */ /* 0x0003e2000c10112e */
[----:B------:R-:W-:-:S03]  /*c340*/  ISETP.LT.OR P4, PT, R0, 0x1, !P0 ;  /* 0x000000010000780c */ /* 0x000fc60004781670 */
[----:B------:R-:W-:Y:S01]  /*c350*/  @!P6 STG.E.U8 desc[UR46][R8.64+0x18], R23 ;  /* 0x000018170800e986 */ /* 0x000fe2000c10112e */
[----:B------:R-:W-:Y:S02]  /*c360*/  ISETP.LT.OR P6, PT, R0, 0x2, !P1 ;  /* 0x000000020000780c */ /* 0x000fe40004fc1670 */
[----:B------:R-:W-:-:S05]  /*c370*/  @!P5 IMAD R13, R216, R16, RZ ;  /* 0x00000010d80dd224 */ /* 0x000fca00078e02ff */
[----:B------:R2:W-:Y:S01]  /*c380*/  @!P5 STG.E.U8 desc[UR46][R6.64], R13 ;  /* 0x0000000d0600d986 */ /* 0x0005e2000c10112e */
[----:B------:R-:W-:Y:S01]  /*c390*/  ISETP.LT.OR P5, PT, R0, 0x2, !P0 ;  /* 0x000000020000780c */ /* 0x000fe200047a1670 */
[----:B0-----:R-:W-:-:S04]  /*c3a0*/  @!P4 IMAD R15, R218, R16, RZ ;  /* 0x00000010da0fc224 */ /* 0x001fc800078e02ff */
[----:B------:R-:W-:-:S05]  /*c3b0*/  @!P6 IMAD R217, R217, R16, RZ ;  /* 0x00000010d9d9e224 */ /* 0x000fca00078e02ff */
[----:B------:R-:W-:Y:S01]  /*c3c0*/  @!P6 STG.E.U8 desc[UR46][R6.64+0x1], R217 ;  /* 0x000001d90600e986 */ /* 0x000fe2000c10112e */
[C---:B------:R-:W-:Y:S02]  /*c3d0*/  ISETP.LT.OR P6, PT, R0.reuse, 0x9, !P1 ;  /* 0x000000090000780c */ /* 0x040fe40004fc1670 */
[----:B------:R-:W-:Y:S01]  /*c3e0*/  @!P5 IMAD R219, R219, R16, RZ ;  /* 0x00000010dbdbd224 */ /* 0x000fe200078e02ff */
[----:B------:R0:W-:Y:S01]  /*c3f0*/  @!P4 STG.E.U8 desc[UR46][R10.64], R15 ;  /* 0x0000000f0a00c986 */ /* 0x0001e2000c10112e */
[----:B------:R-:W-:-:S03]  /*c400*/  ISETP.LT.OR P4, PT, R0, 0xa, !P1 ;  /* 0x0000000a0000780c */ /* 0x000fc60004f81670 */
[----:B------:R-:W-:Y:S01]  /*c410*/  @!P5 STG.E.U8 desc[UR46][R10.64+0x1], R219 ;  /* 0x000001db0a00d986 */ /* 0x000fe2000c10112e */
[----:B------:R-:W-:-:S05]  /*c420*/  ISETP.LT.OR P5, PT, R0, 0x9, !P0 ;  /* 0x000000090000780c */ /* 0x000fca00047a1670 */
[----:B-1----:R-:W-:-:S04]  /*c430*/  @!P6 IMAD R3, R220, R16, RZ ;  /* 0x00000010dc03e224 */ /* 0x002fc800078e02ff */
[-C--:B------:R-:W-:Y:S01]  /*c440*/  @!P4 IMAD R221, R221, R16.reuse, RZ ;  /* 0x00000010ddddc224 */ /* 0x080fe200078e02ff */
[----:B------:R1:W-:Y:S01]  /*c450*/  @!P6 STG.E.U8 desc[UR46][R6.64+0x8], R3 ;  /* 0x000008030600e986 */ /* 0x0003e2000c10112e */
[----:B------:R-:W-:Y:S02]  /*c460*/  ISETP.LT.OR P6, PT, R0, 0xa, !P0 ;  /* 0x0000000a0000780c */ /* 0x000fe400047c1670 */
[----:B--2---:R-:W-:Y:S01]  /*c470*/  @!P5 IMAD R13, R222, R16, RZ ;  /* 0x00000010de0dd224 */ /* 0x004fe200078e02ff */
[----:B------:R-:W-:Y:S01]  /*c480*/  @!P4 STG.E.U8 desc[UR46][R6.64+0x9], R221 ;  /* 0x000009dd0600c986 */ /* 0x000fe2000c10112e */
[----:B------:R-:W-:-:S03]  /*c490*/  ISETP.LT.OR P4, PT, R0, 0x11, !P1 ;  /* 0x000000110000780c */ /* 0x000fc60004f81670 */
[----:B------:R2:W-:Y:S01]  /*c4a0*/  @!P5 STG.E.U8 desc[UR46][R10.64+0x8], R13 ;  /* 0x0000080d0a00d986 */ /* 0x0005e2000c10112e */
[----:B------:R-:W-:-:S05]  /*c4b0*/  ISETP.LT.OR P5, PT, R0, 0x12, !P1 ;  /* 0x000000120000780c */ /* 0x000fca0004fa1670 */
[----:B------:R-:W-:-:S04]  /*c4c0*/  @!P6 IMAD R223, R223, R16, RZ ;  /* 0x00000010dfdfe224 */ /* 0x000fc800078e02ff */
[-C--:B0-----:R-:W-:Y:S01]  /*c4d0*/  @!P4 IMAD R15, R224, R16.reuse, RZ ;  /* 0x00000010e00fc224 */ /* 0x081fe200078e02ff */
        /* <DEDUP_REMOVED lines=535> */
[C---:B------:R-:W-:Y:S02]  /*e650*/  ISETP.LT.OR P4, PT, R0.reuse, 0xd9, !P2 ;  /* 0x000000d90000780c */ /* 0x040fe40005781670 */
[C---:B------:R-:W-:Y:S01]  /*e660*/  ISETP.LT.OR P2, PT, R0.reuse, 0xda, !P2 ;  /* 0x000000da0000780c */ /* 0x040fe20005741670 */
[----:B------:R2:W-:Y:S01]  /*e670*/  @!P5 STG.E.U8 desc[UR46][R8.64+0xd0], R13 ;  /* 0x0000d00d0800d986 */ /* 0x0005e2000c10112e */
[----:B------:R-:W-:-:S02]  /*e680*/  ISETP.LT.OR P5, PT, R0, 0xd9, !P3 ;  /* 0x000000d90000780c */ /* 0x000fc40005fa1670 */
[----:B------:R-:W-:-:S03]  /*e690*/  ISETP.LT.OR P3, PT, R0, 0xda, !P3 ;  /* 0x000000da0000780c */ /* 0x000fc60005f61670 */
[----:B------:R-:W-:-:S04]  /*e6a0*/  @!P6 IMAD R51, R51, R16, RZ ;  /* 0x000000103333e224 */ /* 0x000fc800078e02ff */
[-C--:B0-----:R-:W-:Y:S01]  /*e6b0*/  @!P4 IMAD R15, R52, R16.reuse, RZ ;  /* 0x00000010340fc224 */ /* 0x081fe200078e02ff */
[----:B------:R-:W-:Y:S01]  /*e6c0*/  @!P6 STG.E.U8 desc[UR46][R8.64+0xd1], R51 ;  /* 0x0000d1330800e986 */ /* 0x000fe2000c10112e */
[-C--:B------:R-:W-:Y:S01]  /*e6d0*/  @!P2 IMAD R53, R53, R16.reuse, RZ ;  /* 0x000000103535a224 */ /* 0x080fe200078e02ff */
[----:B------:R-:W-:Y:S01]  /*e6e0*/  ISETP.LT.OR P6, PT, R0, 0xc1, !P1 ;  /* 0x000000c10000780c */ /* 0x000fe20004fc1670 */
[-C--:B-1----:R-:W-:Y:S01]  /*e6f0*/  @!P5 IMAD R3, R54, R16.reuse, RZ ;  /* 0x000000103603d224 */ /* 0x082fe200078e02ff */
[----:B------:R0:W-:Y:S01]  /*e700*/  @!P4 STG.E.U8 desc[UR46][R4.64+0xd8], R15 ;  /* 0x0000d80f0400c986 */ /* 0x0001e2000c10112e */
[C---:B------:R-:W-:Y:S01]  /*e710*/  ISETP.LT.OR P4, PT, R0.reuse, 0xc2, !P1 ;  /* 0x000000c20000780c */ /* 0x040fe20004f81670 */
[----:B------:R-:W-:Y:S02]  /*e720*/  @!P3 IMAD R55, R55, R16, RZ ;  /* 0x000000103737b224 */ /* 0x000fe400078e02ff */
[----:B------:R-:W-:Y:S01]  /*e730*/  @!P2 STG.E.U8 desc[UR46][R4.64+0xd9], R53 ;  /* 0x0000d9350400a986 */ /* 0x000fe2000c10112e */
[----:B------:R-:W-:-:S03]  /*e740*/  ISETP.LT.OR P2, PT, R0, 0xc1, !P0 ;  /* 0x000000c10000780c */ /* 0x000fc60004741670 */
[----:B------:R1:W-:Y:S01]  /*e750*/  @!P5 STG.E.U8 desc[UR46][R8.64+0xd8], R3 ;  /* 0x0000d8030800d986 */ /* 0x0003e2000c10112e */
[----:B------:R-:W-:Y:S02]  /*e760*/  ISETP.LT.OR P5, PT, R0, 0xc2, !P0 ;  /* 0x000000c20000780c */ /* 0x000fe400047a1670 */
[-C--:B--2---:R-:W-:Y:S01]  /*e770*/  @!P6 IMAD R13, R24, R16.reuse, RZ ;  /* 0x00000010180de224 */ /* 0x084fe200078e02ff */
[----:B------:R2:W-:Y:S01]  /*e780*/  @!P3 STG.E.U8 desc[UR46][R8.64+0xd9], R55 ;  /* 0x0000d9370800b986 */ /* 0x0005e2000c10112e */
[C---:B------:R-:W-:Y:S01]  /*e790*/  ISETP.LT.OR P3, PT, R0.reuse, 0xc9, !P1 ;  /* 0x000000c90000780c */ /* 0x040fe20004f61670 */
[-C--:B------:R-:W-:Y:S02]  /*e7a0*/  @!P4 IMAD R25, R25, R16.reuse, RZ ;  /* 0x000000101919c224 */ /* 0x080fe400078e02ff */
[----:B------:R-:W-:Y:S01]  /*e7b0*/  @!P6 STG.E.U8 desc[UR46][R6.64+0xc0], R13 ;  /* 0x0000c00d0600e986 */ /* 0x000fe2000c10112e */
[----:B------:R-:W-:Y:S01]  /*e7c0*/  ISETP.LT.OR P6, PT, R0, 0xc9, !P0 ;  /* 0x000000c90000780c */ /* 0x000fe200047c1670 */
[----:B0-----:R-:W-:-:S02]  /*e7d0*/  @!P2 IMAD R15, R26, R16, RZ ;  /* 0x000000101a0fa224 */ /* 0x001fc400078e02ff */
[----:B------:R-:W-:Y:S01]  /*e7e0*/  @!P4 STG.E.U8 desc[UR46][R6.64+0xc1], R25 ;  /* 0x0000c1190600c986 */ /* 0x000fe2000c10112e */
[C---:B------:R-:W-:Y:S01]  /*e7f0*/  ISETP.LT.OR P4, PT, R0.reuse, 0xca, !P1 ;  /* 0x000000ca0000780c */ /* 0x040fe20004f81670 */
[-C--:B------:R-:W-:Y:S02]  /*e800*/  @!P5 IMAD R27, R27, R16.reuse, RZ ;  /* 0x000000101b1bd224 */ /* 0x080fe400078e02ff */
[----:B------:R-:W-:Y:S01]  /*e810*/  @!P2 STG.E.U8 desc[UR46][R10.64+0xc0], R15 ;  /* 0x0000c00f0a00a986 */ /* 0x000fe2000c10112e */
[----:B------:R-:W-:Y:S01]  /*e820*/  ISETP.LT.OR P2, PT, R0, 0xca, !P0 ;  /* 0x000000ca0000780c */ /* 0x000fe20004741670 */
[-C--:B-1----:R-:W-:Y:S02]  /*e830*/  @!P3 IMAD R3, R28, R16.reuse, RZ ;  /* 0x000000101c03b224 */ /* 0x082fe400078e02ff */
[----:B------:R-:W-:Y:S01]  /*e840*/  @!P5 STG.E.U8 desc[UR46][R10.64+0xc1], R27 ;  /* 0x0000c11b0a00d986 */ /* 0x000fe2000c10112e */
[----:B------:R-:W-:Y:S01]  /*e850*/  ISETP.LT.OR P5, PT, R0, 0xd1, !P1 ;  /* 0x000000d10000780c */ /* 0x000fe20004fa1670 */
[----:B------:R-:W-:-:S02]  /*e860*/  @!P6 IMAD R5, R30, R16, RZ ;  /* 0x000000101e05e224 */ /* 0x000fc400078e02ff */
[----:B------:R0:W-:Y:S01]  /*e870*/  @!P3 STG.E.U8 desc[UR46][R6.64+0xc8], R3 ;  /* 0x0000c8030600b986 */ /* 0x0001e2000c10112e */
[----:B------:R-:W-:Y:S01]  /*e880*/  ISETP.LT.OR P3, PT, R0, 0xd1, !P0 ;  /* 0x000000d10000780c */ /* 0x000fe20004761670 */
[----:B------:R-:W-:-:S04]  /*e890*/  @!P4 IMAD R29, R29, R16, RZ ;  /* 0x000000101d1dc224 */ /* 0x000fc800078e02ff */
[-C--:B------:R-:W-:Y:S01]  /*e8a0*/  @!P2 IMAD R31, R31, R16.reuse, RZ ;  /* 0x000000101f1fa224 */ /* 0x080fe200078e02ff */
[----:B------:R-:W-:Y:S01]  /*e8b0*/  @!P4 STG.E.U8 desc[UR46][R6.64+0xc9], R29 ;  /* 0x0000c91d0600c986 */ /* 0x000fe2000c10112e */
[----:B------:R-:W-:Y:S02]  /*e8c0*/  ISETP.LT.OR P4, PT, R0, 0xd9, !P1 ;  /* 0x000000d90000780c */ /* 0x000fe40004f81670 */
[-C--:B--2---:R-:W-:Y:S01]  /*e8d0*/  @!P5 IMAD R9, R32, R16.reuse, RZ ;  /* 0x000000102009d224 */ /* 0x084fe200078e02ff */
[----:B------:R-:W-:Y:S01]  /*e8e0*/  @!P2 STG.E.U8 desc[UR46][R10.64+0xc9], R31 ;  /* 0x0000c91f0a00a986 */ /* 0x000fe2000c10112e */
[C---:B------:R-:W-:Y:S02]  /*e8f0*/  ISETP.LT.OR P2, PT, R0.reuse, 0xd2, !P1 ;  /* 0x000000d20000780c */ /* 0x040fe40004f41670 */
[C---:B------:R-:W-:Y:S01]  /*e900*/  ISETP.LT.OR P1, PT, R0.reuse, 0xda, !P1 ;  /* 0x000000da0000780c */ /* 0x040fe20004f21670 */
[----:B------:R1:W-:Y:S01]  /*e910*/  @!P6 STG.E.U8 desc[UR46][R10.64+0xc8], R5 ;  /* 0x0000c8050a00e986 */ /* 0x0003e2000c10112e */
[----:B------:R-:W-:Y:S01]  /*e920*/  ISETP.LT.OR P6, PT, R0, 0xd2, !P0 ;  /* 0x000000d20000780c */ /* 0x000fe200047c1670 */
[----:B0-----:R-:W-:-:S02]  /*e930*/  @!P3 IMAD R3, R34, R16, RZ ;  /* 0x000000102203b224 */ /* 0x001fc400078e02ff */
[----:B------:R0:W-:Y:S01]  /*e940*/  @!P5 STG.E.U8 desc[UR46][R6.64+0xd0], R9 ;  /* 0x0000d0090600d986 */ /* 0x0001e2000c10112e */
[C---:B------:R-:W-:Y:S02]  /*e950*/  ISETP.LT.OR P5, PT, R0.reuse, 0xd9, !P0 ;  /* 0x000000d90000780c */ /* 0x040fe400047a1670 */
[----:B------:R-:W-:-:S03]  /*e960*/  ISETP.LT.OR P0, PT, R0, 0xda, !P0 ;  /* 0x000000da0000780c */ /* 0x000fc60004701670 */
[-C--:B------:R-:W-:Y:S02]  /*e970*/  @!P2 IMAD R33, R33, R16.reuse, RZ ;  /* 0x000000102121a224 */ /* 0x080fe400078e02ff */
[-C--:B-1----:R-:W-:Y:S02]  /*e980*/  @!P4 IMAD R5, R36, R16.reuse, RZ ;  /* 0x000000102405c224 */ /* 0x082fe400078e02ff */
[-C--:B------:R-:W-:Y:S01]  /*e990*/  @!P6 IMAD R35, R35, R16.reuse, RZ ;  /* 0x000000102323e224 */ /* 0x080fe200078e02ff */
[----:B------:R1:W-:Y:S01]  /*e9a0*/  @!P2 STG.E.U8 desc[UR46][R6.64+0xd1], R33 ;  /* 0x0000d1210600a986 */ /* 0x0003e2000c10112e */
[-C--:B------:R-:W-:Y:S02]  /*e9b0*/  @!P1 IMAD R37, R37, R16.reuse, RZ ;  /* 0x0000001025259224 */ /* 0x080fe400078e02ff */
[-C--:B0-----:R-:W-:Y:S01]  /*e9c0*/  @!P5 IMAD R9, R38, R16.reuse, RZ ;  /* 0x000000102609d224 */ /* 0x081fe200078e02ff */
[----:B------:R1:W-:Y:S01]  /*e9d0*/  @!P3 STG.E.U8 desc[UR46][R10.64+0xd0], R3 ;  /* 0x0000d0030a00b986 */ /* 0x0003e2000c10112e */
[----:B------:R-:W-:-:S03]  /*e9e0*/  @!P0 IMAD R39, R39, R16, RZ ;  /* 0x0000001027278224 */ /* 0x000fc600078e02ff */
[----:B------:R1:W-:Y:S04]  /*e9f0*/  @!P6 STG.E.U8 desc[UR46][R10.64+0xd1], R35 ;  /* 0x0000d1230a00e986 */ /* 0x0003e8000c10112e */
[----:B------:R1:W-:Y:S04]  /*ea00*/  @!P4 STG.E.U8 desc[UR46][R6.64+0xd8], R5 ;  /* 0x0000d8050600c986 */ /* 0x0003e8000c10112e */
[----:B------:R1:W-:Y:S04]  /*ea10*/  @!P1 STG.E.U8 desc[UR46][R6.64+0xd9], R37 ;  /* 0x0000d92506009986 */ /* 0x0003e8000c10112e */
[----:B------:R1:W-:Y:S04]  /*ea20*/  @!P5 STG.E.U8 desc[UR46][R10.64+0xd8], R9 ;  /* 0x0000d8090a00d986 */ /* 0x0003e8000c10112e */
[----:B------:R1:W-:Y:S02]  /*ea30*/  @!P0 STG.E.U8 desc[UR46][R10.64+0xd9], R39 ;  /* 0x0000d9270a008986 */ /* 0x0003e4000c10112e */
.L_x_478:
[----:B------:R-:W-:Y:S05]  /*ea40*/  BSYNC B0 ;  /* 0x0000000000007941 */ /* 0x000fea0003800000 */
.L_x_28:
[----:B01----:R-:W2:Y:S04]  /*ea50*/  LDL.LU R5, [R1+0x40] ;  /* 0x0000400001057983 */ /* 0x003ea80000300800 */
[----:B------:R-:W2:Y:S01]  /*ea60*/  LDL.LU R4, [R1+0x44] ;  /* 0x0000440001047983 */ /* 0x000ea20000300800 */
[----:B------:R-:W-:Y:S01]  /*ea70*/  ULDC UR4, c[0x0][0xc] ;  /* 0x0000030000047ab9 */ /* 0x000fe20000000800 */
[----:B------:R-:W-:Y:S01]  /*ea80*/  ULDC UR5, c[0x0][0x10] ;  /* 0x0000040000057ab9 */ /* 0x000fe20000000800 */
[----:B------:R-:W2:Y:S01]  /*ea90*/  LDC R3, c[0x0][0x14] ;  /* 0x00000500ff037b82 */ /* 0x000ea20000000800 */
[----:B------:R-:W-:Y:S01]  /*eaa0*/  UIMAD.WIDE.U32 UR4, UR4, UR5, URZ ;  /* 0x00000005040472a5 */ /* 0x000fe2000f8e003f */
[----:B------:R-:W-:Y:S01]  /*eab0*/  PRMT R0, RZ, 0x7610, R0 ;  /* 0x00007610ff007816 */ /* 0x000fe20000000000 */
[----:B------:R-:W-:Y:S01]  /*eac0*/  UMOV UR43, 0xffffffff ;  /* 0xffffffff002b7882 */ /* 0x000fe20000000000 */
[----:B------:R-:W-:-:S03]  /*ead0*/  UMOV UR42, 0xffffffff ;  /* 0xffffffff002a7882 */ /* 0x000fc60000000000 */
[----:B--2---:R-:W-:-:S04]  /*eae0*/  IMAD.WIDE.U32 R4, R3, UR4, R4 ;  /* 0x0000000403047c25 */ /* 0x004fc8000f8e0004 */
[----:B------:R-:W-:Y:S01]  /*eaf0*/  IMAD R3, R3, UR5, RZ ;  /* 0x0000000503037c24 */ /* 0x000fe2000f8e02ff */
[----:B------:R-:W-:Y:S01]  /*eb00*/  ULDC.64 UR4, c[0x0][0x650] ;  /* 0x0001940000047ab9 */ /* 0x000fe20000000a00 */
[----:B---3--:R-:W-:Y:S01]  /*eb10*/  IMAD.MOV.U32 R7, RZ, RZ, R4 ;  /* 0x000000ffff077224 */ /* 0x008fe200078e0004 */
[----:B------:R-:W-:Y:S01]  /*eb20*/  ISETP.GE.U32.AND P0, PT, R4, UR4, PT ;  /* 0x0000000404007c0c */ /* 0x000fe2000bf06070 */
[----:B------:R-:W-:-:S05]  /*eb30*/  IMAD.IADD R6, R5, 0x1, R3 ;  /* 0x0000000105067824 */ /* 0x000fca00078e0203 */
[----:B------:R0:W-:Y:S01]  /*eb40*/  STL [R1+0x40], R6 ;  /* 0x0000400601007387 */ /* 0x0001e20000100800 */
[----:B------:R-:W-:-:S03]  /*eb50*/  ISETP.GE.U32.AND.EX P0, PT, R6, UR5, PT, P0 ;  /* 0x0000000506007c0c */ /* 0x000fc6000bf06100 */
[----:B------:R0:W-:Y:S10]  /*eb60*/  STL [R1+0x44], R7 ;  /* 0x0000440701007387 */ /* 0x0001f40000100800 */
[----:B0-----:R-:W-:Y:S05]  /*eb70*/  @P0 BRA `(.L_x_479) ;  /* 0x0000000400880947 */ /* 0x001fea0003800000 */
[----:B------:R-:W0:Y:S01]  /*eb80*/  S2UR UR6, SR_CTAID.X ;  /* 0x00000000000679c3 */ /* 0x000e220000002500 */
[----:B------:R-:W-:Y:S01]  /*eb90*/  ULDC.64 UR12, c[0x0][0x628] ;  /* 0x00018a00000c7ab9 */ /* 0x000fe20000000a00 */
[----:B------:R-:W-:Y:S01]  /*eba0*/  ULDC UR4, c[0x0][0x150] ;  /* 0x0000540000047ab9 */ /* 0x000fe20000000800 */
[----:B------:R-:W-:Y:S01]  /*ebb0*/  ISETP.NE.U32.AND P0, PT, RZ, UR12, PT ;  /* 0x0000000cff007c0c */ /* 0x000fe2000bf05070 */
[----:B------:R-:W-:Y:S01]  /*ebc0*/  ULDC UR15, c[0x0][0x630] ;  /* 0x00018c00000f7ab9 */ /* 0x000fe20000000800 */
[C---:B------:R-:W-:Y:S01]  /*ebd0*/  R2UR UR16, R7.reuse ;  /* 0x00000000071072ca */ /* 0x040fe200000e0000 */
[----:B------:R-:W-:Y:S01]  /*ebe0*/  ULDC UR19, c[0x0][0x154] ;  /* 0x0000550000137ab9 */ /* 0x000fe20000000800 */
[----:B------:R-:W-:Y:S01]  /*ebf0*/  ISETP.NE.AND.EX P0, PT, RZ, UR13, PT, P0 ;  /* 0x0000000dff007c0c */ /* 0x000fe2000bf05300 */
[----:B------:R-:W1:Y:S01]  /*ec00*/  S2UR UR18, SR_CTAID.Y ;  /* 0x00000000001279c3 */ /* 0x000e620000002600 */
[----:B------:R-:W-:Y:S02]  /*ec10*/  R2UR UR17, R6 ;  /* 0x00000000061172ca */ /* 0x000fe400000e0000 */
[----:B------:R-:W-:-:S02]  /*ec20*/  R2UR UR10, R7 ;  /* 0x00000000070a72ca */ /* 0x000fc400000e0000 */
[----:B------:R-:W-:Y:S02]  /*ec30*/  R2UR UR11, R6 ;  /* 0x00000000060b72ca */ /* 0x000fe400000e0000 */
[----:B0-----:R-:W-:-:S05]  /*ec40*/  I2FP.F32.U32 R0, UR6 ;  /* 0x0000000600007c45 */ /* 0x001fca0008201000 */
[----:B------:R-:W-:-:S04]  /*ec50*/  FMUL R0, R0, UR4 ;  /* 0x0000000400007c20 */ /* 0x000fc80008400000 */
[----:B------:R0:W2:Y:S01]  /*ec60*/  F2I.U32.TRUNC.NTZ R3, R0 ;  /* 0x0000000000037305 */ /* 0x0000a2000020f000 */
[----:B-1----:R-:W-:Y:S05]  /*ec70*/  @!P0 BRA `(.L_x_480) ;  /* 0x0000000000308947 */ /* 0x002fea0003800000 */
        /* <DEDUP_REMOVED lines=12> */
.L_x_480:
[----:B------:R-:W-:Y:S01]  /*ed40*/  USHF.R.U64 UR42, UR10, UR15, UR11 ;  /* 0x0000000f0a2a7299 */ /* 0x000fe2000800120b */
[----:B0-----:R-:W-:Y:S01]  /*ed50*/  I2FP.F32.U32 R0, UR18 ;  /* 0x0000001200007c45 */ /* 0x001fe20008201000 */
[----:B------:R-:W-:Y:S02]  /*ed60*/  USHF.R.U32.HI UR4, URZ, UR15, UR11 ;  /* 0x0000000f3f047299 */ /* 0x000fe4000801160b */
        /* <DEDUP_REMOVED lines=8> */
[----:B------:R-:W-:Y:S01]  /*edf0*/  UIMAD.WIDE.U32 UR8, UR10, UR12, UR8 ;  /* 0x0000000c0a0872a5 */ /* 0x000fe2000f8e0008 */
[----:B--2---:R-:W-:Y:S01]  /*ee00*/  R2UR UR12, R3 ;  /* 0x00000000030c72ca */ /* 0x004fe200000e0000 */
[----:B------:R-:W-:Y:S01]  /*ee10*/  UIMAD UR10, UR10, UR13, UR4 ;  /* 0x0000000d0a0a72a4 */ /* 0x000fe2000f8e0204 */
[----:B------:R-:W-:Y:S01]  /*ee20*/  ULDC UR11, c[0x0][0x618] ;  /* 0x00018600000b7ab9 */ /* 0x000fe20000000800 */
[----:B------:R-:W-:Y:S02]  /*ee30*/  ULDC UR21, c[0x0][0x658] ;  /* 0x0001960000157ab9 */ /* 0x000fe40000000800 */
[----:B------:R-:W-:Y:S01]  /*ee40*/  UIADD3 UR9, UR9, UR10, URZ ;  /* 0x0000000a09097290 */ /* 0x000fe2000fffe03f */
[----:B------:R-:W-:Y:S01]  /*ee50*/  UMOV UR15, 0xffffffff ;  /* 0xffffffff000f7882 */ /* 0x000fe20000000000 */
[----:B------:R-:W-:Y:S01]  /*ee60*/  ULDC.64 UR4, c[0x0][0x640] ;  /* 0x0001900000047ab9 */ /* 0x000fe20000000a00 */
[----:B------:R-:W-:Y:S01]  /*ee70*/  USHF.L.U32 UR15, UR15, UR21, URZ ;  /* 0x000000150f0f7299 */ /* 0x000fe2000800063f */
[----:B------:R-:W-:Y:S01]  /*ee80*/  ISETP.NE.U32.AND P0, PT, RZ, UR4, PT ;  /* 0x00000004ff007c0c */ /* 0x000fe2000bf05070 */
[----:B------:R-:W-:-:S02]  /*ee90*/  USHF.R.U64 UR16, UR8, UR11, UR9 ;  /* 0x0000000b08107299 */ /* 0x000fc40008001209 */
[----:B------:R-:W-:Y:S01]  /*eea0*/  USHF.R.U32.HI UR8, URZ, UR11, UR9 ;  /* 0x0000000b3f087299 */ /* 0x000fe20008011609 */
[----:B0-----:R-:W-:Y:S01]  /*eeb0*/  R2UR UR14, R0 ;  /* 0x00000000000e72ca */ /* 0x001fe200000e0000 */
[----:B------:R-:W-:Y:S01]  /*eec0*/  ULDC UR17, c[0x0][0x608] ;  /* 0x0001820000117ab9 */ /* 0x000fe20000000800 */
[----:B------:R-:W-:Y:S01]  /*eed0*/  ULOP3.LUT UR44, URZ, UR15, URZ, 0x33, !UPT ;  /* 0x0000000f3f2c7292 */ /* 0x000fe2000f8e333f */
[----:B------:R-:W-:Y:S01]  /*eee0*/  ISETP.NE.AND.EX P0, PT, RZ, UR5, PT, P0 ;  /* 0x00000005ff007c0c */ /* 0x000fe2000bf05300 */
[----:B------:R-:W-:Y:S02]  /*eef0*/  USHF.R.U64 UR15, UR16, UR17, UR8 ;  /* 0x00000011100f7299 */ /* 0x000fe40008001208 */
[----:B------:R-:W-:Y:S02]  /*ef00*/  USHF.R.U32.HI UR8, URZ, UR17, UR8 ;  /* 0x000000113f087299 */ /* 0x000fe40008011608 */
[----:B------:R-:W-:Y:S02]  /*ef10*/  UIADD3 UR12, -UR12, URZ, URZ ;  /* 0x0000003f0c0c7290 */ /* 0x000fe4000fffe13f */
[----:B------:R-:W-:Y:S01]  /*ef20*/  USHF.R.U64 UR17, UR15, UR21, UR8 ;  /* 0x000000150f117299 */ /* 0x000fe20008001208 */
[----:B------:R-:W-:Y:S01]  /*ef30*/  UMOV UR19, 0x1 ;  /* 0x0000000100137882 */ /* 0x000fe20000000000 */
[----:B------:R-:W-:Y:S01]  /*ef40*/  ULDC UR13, c[0x0][0x144] ;  /* 0x00005100000d7ab9 */ /* 0x000fe20000000800 */
[----:B------:R-:W-:Y:S01]  /*ef50*/  ULDC UR7, c[0x0][0x600] ;  /* 0x0001800000077ab9 */ /* 0x000fe20000000800 */
[----:B------:R-:W-:-:S02]  /*ef60*/  USHF.L.U32 UR24, UR19, UR21, URZ ;  /* 0x0000001513187299 */ /* 0x000fc4000800063f */
[----:B------:R-:W-:Y:S02]  /*ef70*/  USHF.R.U32.HI UR8, URZ, UR21, UR8 ;  /* 0x000000153f087299 */ /* 0x000fe40008011608 */
[----:B------:R-:W-:Y:S02]  /*ef80*/  UIMAD UR21, UR13, UR12, UR6 ;  /* 0x0000000c0d1572a4 */ /* 0x000fe4000f8e0206 */
[----:B------:R-:W-:Y:S02]  /*ef90*/  UIADD3 UR20, UR7, -0x1, URZ ;  /* 0xffffffff07147890 */ /* 0x000fe4000fffe03f */
[----:B------:R-:W-:Y:S01]  /*efa0*/  UIADD3 UR19, -UR14, URZ, URZ ;  /* 0x0000003f0e137290 */ /* 0x000fe2000fffe13f */
        /* <DEDUP_REMOVED lines=17> */
.L_x_481:
[----:B------:R-:W-:Y:S01]  /*f0c0*/  UISETP.NE.AND UP0, UPT, UR39, URZ, UPT ;  /* 0x0000003f2700728c */ /* 0x000fe2000bf05270 */
[----:B------:R-:W-:Y:S01]  /*f0d0*/  IMAD.MOV.U32 R0, RZ, RZ, 0x1 ;  /* 0x00000001ff007424 */ /* 0x000fe200078e00ff */
[----:B------:R-:W-:Y:S02]  /*f0e0*/  USHF.R.U64 UR4, UR6, UR22, UR8 ;  /* 0x0000001606047299 */ /* 0x000fe40008001208 */
[----:B------:R-:W-:Y:S02]  /*f0f0*/  ULOP3.LUT UR44, UR15, UR44, URZ, 0xc0, !UPT ;  /* 0x0000002c0f2c7292 */ /* 0x000fe4000f8ec03f */
[----:B------:R-:W-:Y:S02]  /*f100*/  UIADD3 UR5, -UR4, URZ, URZ ;  /* 0x0000003f04057290 */ /* 0x000fe4000fffe13f */
[----:B------:R-:W-:Y:S02]  /*f110*/  UIMAD UR44, UR24, UR4, UR44 ;  /* 0x00000004182c72a4 */ /* 0x000fe4000f8e022c */
[----:B------:R-:W-:-:S02]  /*f120*/  ULOP3.LUT UR16, UR16, UR20, URZ, 0xc0, !UPT ;  /* 0x0000001410107292 */ /* 0x000fc4000f8ec03f */
[----:B------:R-:W-:Y:S02]  /*f130*/  @UP0 UIMAD UR21, UR25, UR19, UR18 ;  /* 0x00000013191502a4 */ /* 0x000fe4000f8e0212 */
[----:B------:R-:W-:-:S03]  /*f140*/  UIMAD UR4, UR5, UR23, UR17 ;  /* 0x00000017050472a4 */ /* 0x000fc6000f8e0211 */
[----:B------:R-:W-:Y:S01]  /*f150*/  ULDC UR5, c[0x0][0x610] ;  /* 0x0001840000057ab9 */ /* 0x000fe20000000800 */
[----:B------:R-:W-:Y:S02]  /*f160*/  UIMAD UR4, UR4, UR7, UR16 ;  /* 0x00000007040472a4 */ /* 0x000fe4000f8e0210 */
[----:B------:R-:W-:-:S04]  /*f170*/  UIMAD UR44, UR44, UR5, UR21 ;  /* 0x000000052c2c72a4 */ /* 0x000fc8000f8e0215 */
[----:B------:R-:W-:Y:S02]  /*f180*/  USEL UR43, UR4, UR44, !UP0 ;  /* 0x0000002c042b7287 */ /* 0x000fe4000c000000 */
[----:B------:R-:W-:-:S12]  /*f190*/  USEL UR44, UR44, UR4, !UP0 ;  /* 0x000000042c2c7287 */ /* 0x000fd8000c000000 */
.L_x_479:
[----:B------:R-:W-:-:S13]  /*f1a0*/  LOP3.LUT P0, RZ, R0, 0xff, RZ, 0xc0, !PT ;  /* 0x000000ff00ff7812 */ /* 0x000fda000780c0ff */
[----:B------:R-:W-:Y:S05]  /*f1b0*/  @P0 BRA `(.L_x_482) ;  /* 0xffffff1c00ec0947 */ /* 0x000fea000383ffff */
[----:B------:R-:W-:Y:S05]  /*f1c0*/  EXIT ;  /* 0x000000000000794d */ /* 0x000fea0003800000 */
.L_x_3:
[----:B------:R-:W2:Y:S01]  /*f1d0*/  LDL R5, [R1+0x44] ;  /* 0x0000440001057983 */ /* 0x000ea20000100800 */
[----:B------:R-:W-:-:S03]  /*f1e0*/  ULDC.64 UR8, c[0x0][0x650] ;  /* 0x0001940000087ab9 */ /* 0x000fc60000000a00 */
[----:B------:R-:W3:Y:S01]  /*f1f0*/  LDL R4, [R1+0x40] ;  /* 0x0000400001047983 */ /* 0x000ee20000100800 */
[----:B------:R-:W-:Y:S01]  /*f200*/  PRMT R0, RZ, 0x7610, R0 ;  /* 0x00007610ff007816 */ /* 0x000fe20000000000 */
[----:B------:R-:W-:Y:S02]  /*f210*/  IMAD.MOV.U32 R3, RZ, RZ, -0x1 ;  /* 0xffffffffff037424 */ /* 0x000fe400078e00ff */
[----:B------:R-:W-:Y:S02]  /*f220*/  IMAD.MOV.U32 R2, RZ, RZ, -0x1 ;  /* 0xffffffffff027424 */ /* 0x000fe400078e00ff */
[----:B------:R-:W-:Y:S01]  /*f230*/  IMAD.MOV.U32 R9, RZ, RZ, -0x1 ;  /* 0xffffffffff097424 */ /* 0x000fe200078e00ff */
[----:B--2---:R-:W-:-:S04]  /*f240*/  ISETP.GE.U32.AND P0, PT, R5, UR8, PT ;  /* 0x0000000805007c0c */ /* 0x004fc8000bf06070 */
[----:B---3--:R-:W-:-:S13]  /*f250*/  ISETP.GE.U32.AND.EX P0, PT, R4, UR9, PT, P0 ;  /* 0x0000000904007c0c */ /* 0x008fda000bf06100 */
[----:B------:R-:W-:Y:S05]  /*f260*/  @P0 BRA `(.L_x_483) ;  /* 0x00000004008c0947 */ /* 0x000fea0003800000 */
[----:B------:R-:W-:Y:S01]  /*f270*/  I2FP.F32.U32 R0, UR4 ;  /* 0x0000000400007c45 */ /* 0x000fe20008201000 */
[----:B0-----:R-:W-:Y:S01]  /*f280*/  ULDC.64 UR16, c[0x0][0x628] ;  /* 0x00018a0000107ab9 */ /* 0x001fe20000000a00 */
        /* <DEDUP_REMOVED lines=24> */
.L_x_484:
        /* <DEDUP_REMOVED lines=24> */
[----:B------:R-:W-:Y:S01]  /*f590*/  UMOV UR19, 0x1 ;  /* 0x0000000100137882 */ /* 0x000fe20000000000 */
[----:B------:R-:W-:Y:S01]  /*f5a0*/  ULDC UR20, c[0x0][0x608] ;  /* 0x0001820000147ab9 */ /* 0x000fe20000000800 */
[----:B------:R-:W-:Y:S01]  /*f5b0*/  USHF.L.U32 UR26, UR19, UR23, URZ ;  /* 0x00000017131a7299 */ /* 0x000fe2000800063f */
[----:B------:R-:W-:Y:S01]  /*f5c0*/  ISETP.NE.AND.EX P0, PT, RZ, UR9, PT, P0 ;  /* 0x00000009ff007c0c */ /* 0x000fe2000bf05300 */
[----:B------:R-:W-:Y:S02]  /*f5d0*/  USHF.R.U64 UR19, UR18, UR20, UR11 ;  /* 0x0000001412137299 */ /* 0x000fe4000800120b */
[----:B------:R-:W-:Y:S02]  /*f5e0*/  USHF.R.U32.HI UR11, URZ, UR20, UR11 ;  /* 0x000000143f0b7299 */ /* 0x000fe4000801160b */
[----:B------:R-:W-:-:S02]  /*f5f0*/  UIADD3 UR15, -UR15, URZ, URZ ;  /* 0x0000003f0f0f7290 */ /* 0x000fc4000fffe13f */
[----:B------:R-:W-:Y:S01]  /*f600*/  USHF.R.U64 UR20, UR19, UR23, UR11 ;  /* 0x0000001713147299 */ /* 0x000fe2000800120b */
[----:B------:R-:W-:Y:S01]  /*f610*/  ULDC UR16, c[0x0][0x144] ;  /* 0x0000510000107ab9 */ /* 0x000fe20000000800 */
[----:B------:R-:W-:Y:S01]  /*f620*/  ULDC UR6, c[0x0][0x600] ;  /* 0x0001800000067ab9 */ /* 0x000fe20000000800 */
[----:B------:R-:W-:Y:S02]  /*f630*/  USHF.R.U32.HI UR11, URZ, UR23, UR11 ;  /* 0x000000173f0b7299 */ /* 0x000fe4000801160b */
[----:B------:R-:W-:Y:S02]  /*f640*/  UIMAD UR23, UR16, UR15, UR4 ;  /* 0x0000000f101772a4 */ /* 0x000fe4000f8e0204 */
[----:B------:R-:W-:Y:S02]  /*f650*/  UIADD3 UR22, UR6, -0x1, URZ ;  /* 0xffffffff06167890 */ /* 0x000fe4000fffe03f */
[----:B------:R-:W-:Y:S02]  /*f660*/  ULOP3.LUT UR27, URZ, UR13, URZ, 0x33, !UPT ;  /* 0x0000000d3f1b7292 */ /* 0x000fe4000f8e333f */
        /* <DEDUP_REMOVED lines=18> */
.L_x_485:
[----:B------:R-:W-:Y:S01]  /*f790*/  UISETP.NE.AND UP0, UPT, UR39, URZ, UPT ;  /* 0x0000003f2700728c */ /* 0x000fe2000bf05270 */
[----:B------:R-:W-:Y:S01]  /*f7a0*/  IMAD.MOV.U32 R0, RZ, RZ, 0x1 ;  /* 0x00000001ff007424 */ /* 0x000fe200078e00ff */
[----:B------:R-:W-:Y:S01]  /*f7b0*/  USHF.R.U64 UR8, UR4, UR24, UR11 ;  /* 0x0000001804087299 */ /* 0x000fe2000800120b */
[----:B------:R-:W-:Y:S01]  /*f7c0*/  IMAD.U32 R9, RZ, RZ, UR5 ;  /* 0x00000005ff097e24 */ /* 0x000fe2000f8e00ff */
[----:B------:R-:W-:Y:S02]  /*f7d0*/  ULOP3.LUT UR4, UR19, UR27, URZ, 0xc0, !UPT ;  /* 0x0000001b13047292 */ /* 0x000fe4000f8ec03f */
[----:B------:R-:W-:Y:S02]  /*f7e0*/  ULOP3.LUT UR18, UR18, UR22, URZ, 0xc0, !UPT ;  /* 0x0000001612127292 */ /* 0x000fe4000f8ec03f */
[----:B------:R-:W-:-:S03]  /*f7f0*/  UIMAD UR4, UR26, UR8, UR4 ;  /* 0x000000081a0472a4 */ /* 0x000fc6000f8e0204 */
[----:B------:R-:W-:Y:S02]  /*f800*/  @UP0 UIMAD UR23, UR28, UR21, UR7 ;  /* 0x000000151c1702a4 */ /* 0x000fe4000f8e0207 */
[----:B------:R-:W-:-:S03]  /*f810*/  UIADD3 UR7, -UR8, URZ, URZ ;  /* 0x0000003f08077290 */ /* 0x000fc6000fffe13f */
[----:B------:R-:W-:Y:S01]  /*f820*/  ULDC UR8, c[0x0][0x610] ;  /* 0x0001840000087ab9 */ /* 0x000fe20000000800 */
[----:B------:R-:W-:Y:S02]  /*f830*/  UIMAD UR7, UR7, UR25, UR20 ;  /* 0x00000019070772a4 */ /* 0x000fe4000f8e0214 */
[----:B------:R-:W-:Y:S02]  /*f840*/  UIMAD UR4, UR4, UR8, UR23 ;  /* 0x00000008040472a4 */ /* 0x000fe4000f8e0217 */
[----:B------:R-:W-:-:S04]  /*f850*/  UIMAD UR7, UR7, UR6, UR18 ;  /* 0x00000006070772a4 */ /* 0x000fc8000f8e0212 */
[----:B------:R-:W-:Y:S02]  /*f860*/  USEL UR6, UR7, UR4, !UP0 ;  /* 0x0000000407067287 */ /* 0x000fe4000c000000 */
[----:B------:R-:W-:-:S04]  /*f870*/  USEL UR4, UR4, UR7, !UP0 ;  /* 0x0000000704047287 */ /* 0x000fc8000c000000 */
[----:B------:R-:W-:Y:S02]  /*f880*/  IMAD.U32 R2, RZ, RZ, UR6 ;  /* 0x00000006ff027e24 */ /* 0x000fe4000f8e00ff */
[----:B------:R-:W-:-:S07]  /*f890*/  IMAD.U32 R3, RZ, RZ, UR4 ;  /* 0x00000004ff037e24 */ /* 0x000fce000f8e00ff */
.L_x_483:
[----:B------:R-:W-:-:S08]  /*f8a0*/  NOP ;  /* 0x0000000000007918 */ /* 0x000fd00000000000 */
[----:B0-----:R-:W0:-:S00]  /*f8b0*/  USETMAXREG.DEALLOC.CTAPOOL 0x18 ;  /* 0x00000018000079c8 */ /* 0x001e0000080e0500 */
[----:B------:R-:W-:-:S13]  /*f8c0*/  ISETP.NE.AND P0, PT, RZ, UR10, PT ;  /* 0x0000000aff007c0c */ /* 0x000fda000bf05270 */
[----:B------:R-:W-:Y:S05]  /*f8d0*/  @P0 EXIT ;  /* 0x000000000000094d */ /* 0x000fea0003800000 */
[----:B0-----:R-:W-:Y:S01]  /*f8e0*/  LOP3.LUT P0, RZ, R0, 0xff, RZ, 0xc0, !PT ;  /* 0x000000ff00ff7812 */ /* 0x001fe2000780c0ff */
[----:B------:R-:W-:Y:S02]  /*f8f0*/  IMAD.MOV.U32 R0, RZ, RZ, 0x1 ;  /* 0x00000001ff007424 */ /* 0x000fe400078e00ff */
[----:B------:R-:W-:-:S10]  /*f900*/  IMAD.MOV.U32 R6, RZ, RZ, RZ ;  /* 0x000000ffff067224 */ /* 0x000fd400078e00ff */
[----:B------:R-:W-:Y:S05]  /*f910*/  @!P0 BRA `(.L_x_486) ;  /* 0x0000000c00708947 */ /* 0x000fea0003800000 */
[----:B------:R-:W0:Y:S01]  /*f920*/  S2R R4, SR_TID.X ;  /* 0x0000000000047919 */ /* 0x000e220000002100 */
[----:B------:R-:W-:Y:S01]  /*f930*/  ULDC UR4, c[0x0][0x28c] ;  /* 0x0000a30000047ab9 */ /* 0x000fe20000000800 */
[----:B------:R-:W-:Y:S01]  /*f940*/  ULDC UR6, c[0x0][0x658] ;  /* 0x0001960000067ab9 */ /* 0x000fe20000000800 */
[----:B------:R-:W-:Y:S01]  /*f950*/  UIADD3 UR10, UR4, 0x3f, URZ ;  /* 0x0000003f040a7890 */ /* 0x000fe2000fffe03f */
[----:B------:R-:W-:Y:S01]  /*f960*/  BSSY B0, `(.L_x_486) ;  /* 0x00000d7000007945 */ /* 0x000fe20003800000 */
[----:B------:R-:W-:Y:S01]  /*f970*/  UMOV UR7, 0xffffffff ;  /* 0xffffffff00077882 */ /* 0x000fe20000000000 */
[----:B------:R-:W-:Y:S01]  /*f980*/  ULDC UR5, c[0x0][0x600] ;  /* 0x0001800000057ab9 */ /* 0x000fe20000000800 */
[----:B------:R-:W-:Y:S01]  /*f990*/  UMOV UR9, 0x1 ;  /* 0x0000000100097882 */ /* 0x000fe20000000000 */
[----:B------:R-:W-:Y:S01]  /*f9a0*/  USHF.L.U32 UR7, UR7, UR6, URZ ;  /* 0x0000000607077299 */ /* 0x000fe2000800063f */
[----:B------:R-:W-:Y:S01]  /*f9b0*/  IMAD.MOV.U32 R8, RZ, RZ, 0x1 ;  /* 0x00000001ff087424 */ /* 0x000fe200078e00ff */
[----:B------:R-:W-:Y:S01]  /*f9c0*/  UIADD3 UR4, UR5, -0x1, URZ ;  /* 0xffffffff05047890 */ /* 0x000fe2000fffe03f */
[----:B------:R-:W-:Y:S01]  /*f9d0*/  IMAD.MOV.U32 R0, RZ, RZ, 0x1 ;  /* 0x00000001ff007424 */ /* 0x000fe200078e00ff */
[----:B------:R-:W-:Y:S01]  /*f9e0*/  USHF.R.S32.HI UR11, URZ, 0x1f, UR10 ;  /* 0x0000001f3f0b7899 */ /* 0x000fe2000801140a */
[----:B------:R-:W-:Y:S01]  /*f9f0*/  IMAD.MOV.U32 R6, RZ, RZ, RZ ;  /* 0x000000ffff067224 */ /* 0x000fe200078e00ff */
[----:B------:R-:W-:Y:S01]  /*fa00*/  ULDC UR8, c[0x0][0xc] ;  /* 0x0000030000087ab9 */ /* 0x000fe20000000800 */
[----:B------:R-:W-:-:S02]  /*fa10*/  USHF.L.U32 UR5, UR9, UR6, URZ ;  /* 0x0000000609057299 */ /* 0x000fc4000800063f */
[----:B------:R-:W-:Y:S01]  /*fa20*/  ULEA.HI UR11, UR11, UR10, URZ, 0x6 ;  /* 0x0000000a0b0b7291 */ /* 0x000fe2000f8f303f */
[----:B------:R-:W-:Y:S01]  /*fa30*/  ULDC UR9, c[0x0][0x10] ;  /* 0x0000040000097ab9 */ /* 0x000fe20000000800 */
[----:B------:R-:W-:Y:S02]  /*fa40*/  ULOP3.LUT UR6, URZ, UR7, URZ, 0x33, !UPT ;  /* 0x000000073f067292 */ /* 0x000fe4000f8e333f */
[----:B------:R-:W-:Y:S01]  /*fa50*/  UIMAD.WIDE.U32 UR8, UR8, UR9, URZ ;  /* 0x00000009080872a5 */ /* 0x000fe2000f8e003f */
[----:B------:R-:W-:Y:S01]  /*fa60*/  ULDC UR7, c[0x0][0x14] ;  /* 0x0000050000077ab9 */ /* 0x000fe20000000800 */
[----:B------:R-:W-:Y:S02]  /*fa70*/  USHF.R.S32.HI UR19, URZ, 0x6, UR11 ;  /* 0x000000063f137899 */ /* 0x000fe4000801140b */
[----:B------:R-:W-:Y:S02]  /*fa80*/  UIMAD.WIDE.U32 UR22, UR8, UR7, URZ ;  /* 0x00000007081672a5 */ /* 0x000fe4000f8e003f */
[----:B------:R-:W-:-:S02]  /*fa90*/  UIMAD UR13, UR9, UR7, URZ ;  /* 0x00000007090d72a4 */ /* 0x000fc4000f8e023f */
[----:B------:R-:W-:Y:S01]  /*faa0*/  ULOP3.LUT UR21, UR38, 0x2, URZ, 0xfc, !UPT ;  /* 0x0000000226157892 */ /* 0x000fe2000f8efc3f */
[C---:B0-----:R-:W-:Y:S01]  /*fab0*/  LOP3.LUT P2, RZ, R4.reuse, 0x7f, RZ, 0xc0, !PT ;  /* 0x0000007f04ff7812 */ /* 0x041fe2000784c0ff */
[----:B------:R-:W-:Y:S01]  /*fac0*/  UIADD3 UR13, UR23, UR13, URZ ;  /* 0x0000000d170d7290 */ /* 0x000fe2000fffe03f */
[----:B------:R-:W-:Y:S01]  /*fad0*/  LOP3.LUT P0, RZ, R4, 0x1f, RZ, 0xc0, !PT ;  /* 0x0000001f04ff7812 */ /* 0x000fe2000780c0ff */
[----:B------:R-:W-:Y:S01]  /*fae0*/  UIADD3 UR26, UR19, 0x1, URZ ;  /* 0x00000001131a7890 */ /* 0x000fe2000fffe03f */
[----:B------:R-:W-:Y:S02]  /*faf0*/  ULDC.64 UR24, c[0x0][0x198] ;  /* 0x0000660000187ab9 */ /* 0x000fe40000000a00 */
[----:B------:R-:W-:-:S13]  /*fb00*/  PLOP3.LUT P0, PT, P0, P2, PT, 0x8a, 0x0 ;  /* 0x000000000000781c */ /* 0x000fda0000705172 */
.L_x_498:
[----:B------:R-:W-:-:S03]  /*fb10*/  UMOV UR7, 0xffffffff ;  /* 0xffffffff00077882 */ /* 0x000fc60000000000 */
[----:B------:R-:W-:Y:S05]  /*fb20*/  BRA.DIV UR7, `(.L_x_487) ;  /* 0x0000001207447947 */ /* 0x000fea000b800000 */
[----:B------:R-:W-:-:S13]  /*fb30*/  ELECT P6, URZ, PT ;  /* 0x00000000003f782f */ /* 0x000fda00038c0000 */
.L_x_512:
[----:B------:R-:W0:Y:S01]  /*fb40*/  LDC R4, c[0x0][0x28c] ;  /* 0x0000a300ff047b82 */ /* 0x000e220000000800 */
[----:B------:R-:W-:Y:S01]  /*fb50*/  BSSY B1, `(.L_x_488) ;  /* 0x0000038000017945 */ /* 0x000fe20003800000 */
[----:B0-----:R-:W-:-:S13]  /*fb60*/  ISETP.LT.OR P6, PT, R4, 0x1, !P6 ;  /* 0x000000010400780c */ /* 0x001fda00077c1670 */
[----:B------:R-:W-:Y:S05]  /*fb70*/  @P6 BRA `(.L_x_489) ;  /* 0x0000000000d46947 */ /* 0x000fea0003800000 */
[----:B------:R-:W-:Y:S02]  /*fb80*/  IMAD R2, R2, 0xe0, RZ ;  /* 0x000000e002027824 */ /* 0x000fe400078e02ff */
[----:B------:R-:W-:Y:S02]  /*fb90*/  IMAD.SHL.U32 R3, R3, 0x100, RZ ;  /* 0x0000010003037824 */ /* 0x000fe400078e00ff */
[----:B------:R-:W-:Y:S02]  /*fba0*/  IMAD.MOV.U32 R13, RZ, RZ, RZ ;  /* 0x000000ffff0d7224 */ /* 0x000fe400078e00ff */
[----:B------:R-:W-:Y:S02]  /*fbb0*/  IMAD.U32 R11, RZ, RZ, UR26 ;  /* 0x0000001aff0b7e24 */ /* 0x000fe4000f8e00ff */
[----:B------:R-:W-:Y:S02]  /*fbc0*/  IMAD.MOV.U32 R4, RZ, RZ, R0 ;  /* 0x000000ffff047224 */ /* 0x000fe400078e0000 */
[----:B------:R-:W-:-:S07]  /*fbd0*/  IMAD.MOV.U32 R5, RZ, RZ, R6 ;  /* 0x000000ffff057224 */ /* 0x000fce00078e0006 */
.L_x_493:
[----:B------:R-:W0:Y:S01]  /*fbe0*/  S2R R10, SR_CgaCtaId ;  /* 0x00000000000a7919 */ /* 0x000e220000008800 */
[----:B------:R-:W-:-:S04]  /*fbf0*/  MOV R7, 0x400 ;  /* 0x0000040000077802 */ /* 0x000fc80000000f00 */
[----:B0-----:R-:W-:Y:S02]  /*fc00*/  LEA R14, R10, R7, 0x18 ;  /* 0x000000070a0e7211 */ /* 0x001fe400078ec0ff */
[----:B------:R-:W-:Y:S01]  /*fc10*/  SHF.L.U32 R7, R4, 0x1f, RZ ;  /* 0x0000001f04077819 */ /* 0x000fe200000006ff */
[----:B------:R-:W0:Y:S02]  /*fc20*/  @!P2 LDC R10, c[0x0][0x500] ;  /* 0x00014000ff0aab82 */ /* 0x000e240000000800 */
[----:B------:R-:W-:-:S04]  /*fc30*/  IMAD R12, R5, 0x8, R14 ;  /* 0x00000008050c7824 */ /* 0x000fc800078e020e */
[----:B------:R-:W1:Y:S02]  /*fc40*/  SYNCS.PHASECHK.TRANS64.TRYWAIT P1, [R12+URZ+0x38], R7 ;  /* 0x000038070c0075a7 */ /* 0x000e64000802017f */
[----:B-1----:R-:W-:Y:S05]  /*fc50*/  @!P1 BRA `(.L_x_490) ;  /* 0x0000001000189947 */ /* 0x002fea0003800000 */
.L_x_513:
[----:B------:R-:W-:Y:S01]  /*fc60*/  UPRMT UR7, UR21, 0x9910, URZ ;  /* 0x0000991015077896 */ /* 0x000fe2000800003f */
[----:B0-----:R0:W-:Y:S03]  /*fc70*/  @!P2 SYNCS.ARRIVE.TRANS64 RZ, [R12+URZ], R10 ;  /* 0x0000000a0cffa9a7 */ /* 0x0011e6000800003f */
[----:B------:R-:W-:-:S06]  /*fc80*/  UISETP.NE.AND UP0, UPT, UR7, 0x2, UPT ;  /* 0x000000020700788c */ /* 0x000fcc000bf05270 */
[----:B------:R-:W-:-:S13]  /*fc90*/  PLOP3.LUT P1, PT, PT, PT, UP0, 0x80, 0x0 ;  /* 0x000000000000781c */ /* 0x000fda0003f2f008 */
[----:B0-----:R-:W-:Y:S05]  /*fca0*/  @P1 BRA `(.L_x_491) ;  /* 0x0000000000041947 */ /* 0x001fea0003800000 */
[----:B------:R-:W-:Y:S01]  /*fcb0*/  BPT.TRAP 0x1 ;  /* 0x000000040000795c */ /* 0x000fe20000300000 */
.L_x_491:
[----:B------:R-:W-:Y:S05]  /*fcc0*/  @P0 BRA `(.L_x_492) ;  /* 0x0000000000040947 */ /* 0x000fea0003800000 */
[----:B------:R-:W-:Y:S01]  /*fcd0*/  BPT.TRAP 0x1 ;  /* 0x000000040000795c */ /* 0x000fe20000300000 */
.L_x_492:
[C-C-:B-1----:R-:W-:Y:S01]  /*fce0*/  IMAD R7, R5.reuse, 0x4000, R14.reuse ;  /* 0x0000400005077824 */ /* 0x142fe200078e020e */
[----:B------:R-:W-:Y:S01]  /*fcf0*/  R2UR UR9, R12 ;  /* 0x000000000c0972ca */ /* 0x000fe200000e0000 */
[----:B------:R-:W-:Y:S01]  /*fd00*/  IMAD R14, R5, 0x3800, R14 ;  /* 0x00003800050e7824 */ /* 0x000fe200078e020e */
[----:B------:R-:W-:Y:S01]  /*fd10*/  UIADD3 UR14, UP0, UR24, 0xf0, URZ ;  /* 0x000000f0180e7890 */ /* 0x000fe2000ff1e03f */
[----:B------:R-:W-:Y:S01]  /*fd20*/  VIADD R11, R11, 0xffffffff ;  /* 0xffffffff0b0b7836 */ /* 0x000fe20000000000 */
[----:B------:R-:W-:Y:S01]  /*fd30*/  R2UR UR7, R7 ;  /* 0x00000000070772ca */ /* 0x000fe200000e0000 */
[----:B------:R-:W-:Y:S01]  /*fd40*/  UIADD3 UR28, UP1, UR24, 0x1f0, URZ ;  /* 0x000001f0181c7890 */ /* 0x000fe2000ff3e03f */
[----:B------:R-:W-:Y:S01]  /*fd50*/  R2UR UR8, R14 ;  /* 0x000000000e0872ca */ /* 0x000fe200000e0000 */
[----:B------:R-:W-:Y:S01]  /*fd60*/  UIADD3.X UR15, URZ, UR25, URZ, UP0, !UPT ;  /* 0x000000193f0f7290 */ /* 0x000fe200087fe43f */
[----:B------:R-:W-:Y:S01]  /*fd70*/  R2UR UR11, R3 ;  /* 0x00000000030b72ca */ /* 0x000fe200000e0000 */
[----:B------:R-:W-:Y:S01]  /*fd80*/  VIADD R5, R5, 0x1 ;  /* 0x0000000105057836 */ /* 0x000fe20000000000 */
[----:B------:R-:W-:Y:S01]  /*fd90*/  R2UR UR10, R13 ;  /* 0x000000000d0a72ca */ /* 0x000fe200000e0000 */
[----:B------:R-:W-:Y:S01]  /*fda0*/  UIADD3.X UR29, URZ, UR25, URZ, UP1, !UPT ;  /* 0x000000193f1d7290 */ /* 0x000fe20008ffe43f */
[----:B------:R-:W-:Y:S01]  /*fdb0*/  R2UR UR12, R9 ;  /* 0x00000000090c72ca */ /* 0x000fe200000e0000 */
[----:B------:R-:W-:Y:S01]  /*fdc0*/  UMOV UR16, 0x0 ;  /* 0x0000000000107882 */ /* 0x000fe20000000000 */
[----:B------:R-:W-:Y:S01]  /*fdd0*/  R2UR UR20, R2 ;  /* 0x00000000021472ca */ /* 0x000fe200000e0000 */
[----:B------:R-:W-:Y:S01]  /*fde0*/  UMOV UR17, 0x10000000 ;  /* 0x1000000000117882 */ /* 0x000fe20000000000 */
[----:B------:R-:W-:Y:S01]  /*fdf0*/  ISETP.GT.AND P3, PT, R11, 0x1, PT ;  /* 0x000000010b00780c */ /* 0x000fe20003f64270 */
[----:B------:R-:W-:Y:S01]  /*fe00*/  UIADD3 UR7, UR7, 0x180, URZ ;  /* 0x0000018007077890 */ /* 0x000fe2000fffe03f */
[----:B------:R-:W-:Y:S01]  /*fe10*/  ISETP.NE.AND P1, PT, R5, 0x7, PT ;  /* 0x000000070500780c */ /* 0x000fe20003f25270 */
[----:B------:R-:W-:Y:S01]  /*fe20*/  UIADD3 UR18, UR8, 0x1c180, URZ ;  /* 0x0001c18008127890 */ /* 0x000fe2000fffe03f */
[----:B------:R-:W-:-:S02]  /*fe30*/  VIADD R13, R13, 0x40 ;  /* 0x000000400d0d7836 */ /* 0x000fc40000000000 */
[----:B------:R-:W-:Y:S02]  /*fe40*/  SEL R7, RZ, 0x1, P1 ;  /* 0x00000001ff077807 */ /* 0x000fe40000800000 */
[----:B------:R-:W-:Y:S01]  /*fe50*/  UMOV UR8, UR7 ;  /* 0x0000000700087c82 */ /* 0x000fe20008000000 */
[----:B------:R-:W-:Y:S01]  /*fe60*/  SEL R5, R5, RZ, P1 ;  /* 0x000000ff05057207 */ /* 0x000fe20000800000 */
[----:B------:R0:W-:Y:S01]  /*fe70*/  UTMALDG.3D [UR8], [UR14], desc[UR16] ;  /* 0x000010080e0075b4 */ /* 0x0001e20008011000 */
[----:B------:R-:W-:Y:S01]  /*fe80*/  LOP3.LUT R4, R4, R7, RZ, 0x3c, !PT ;  /* 0x0000000704047212 */ /* 0x000fe200078e3cff */
[----:B0-----:R-:W-:Y:S01]  /*fe90*/  UMOV UR8, UR18 ;  /* 0x0000001200087c82 */ /* 0x001fe20008000000 */
[----:B------:R-:W-:Y:S02]  /*fea0*/  UMOV UR11, UR20 ;  /* 0x00000014000b7c82 */ /* 0x000fe40008000000 */
[----:B------:R0:W-:Y:S02]  /*feb0*/  UTMALDG.3D [UR8], [UR28], desc[UR16] ;  /* 0x000010081c0075b4 */ /* 0x0001e40008011000 */
[----:B0-----:R-:W-:Y:S05]  /*fec0*/  @P3 BRA `(.L_x_493) ;  /* 0xfffffffc00443947 */ /* 0x001fea000383ffff */
.L_x_489:
[----:B------:R-:W-:Y:S05]  /*fed0*/  BSYNC B1 ;  /* 0x0000000000017941 */ /* 0x000fea0003800000 */
.L_x_488:
[----:B------:R-:W2:Y:S01]  /*fee0*/  LDL.LU R14, [R1+0x40] ;  /* 0x00004000010e7983 */ /* 0x000ea20000300800 */
[----:B------:R-:W-:Y:S01]  /*fef0*/  LOP3.LUT P3, RZ, R8, 0xff, RZ, 0xc0, !PT ;  /* 0x000000ff08ff7812 */ /* 0x000fe2000786c0ff */
[----:B------:R-:W-:Y:S01]  /*ff00*/  VIADD R6, R6, UR19 ;  /* 0x0000001306067c36 */ /* 0x000fe20008000000 */
[----:B------:R-:W-:Y:S01]  /*ff10*/  ULDC.64 UR8, c[0x0][0x650] ;  /* 0x0001940000087ab9 */ /* 0x000fe20000000a00 */
[----:B------:R-:W3:Y:S01]  /*ff20*/  LDL.LU R12, [R1+0x44] ;  /* 0x00004400010c7983 */ /* 0x000ee20000300800 */
[----:B------:R-:W-:Y:S01]  /*ff30*/  UISETP.GE.U32.AND UP0, UPT, UR19, 0x7, UPT ;  /* 0x000000071300788c */ /* 0x000fe2000bf06070 */
[C---:B------:R-:W-:Y:S01]  /*ff40*/  IMAD.WIDE.U32 R2, R6.reuse, 0x24924925, RZ ;  /* 0x2492492506027825 */ /* 0x040fe200078e00ff */
[C---:B------:R-:W-:Y:S01]  /*ff50*/  ISETP.GT.U32.AND P1, PT, R6.reuse, 0x6, PT ;  /* 0x000000060600780c */ /* 0x040fe20003f24070 */
[----:B------:R-:W-:Y:S01]  /*ff60*/  BSSY B1, `(.L_x_494) ;  /* 0x0000074000017945 */ /* 0x000fe20003800000 */
[----:B------:R-:W-:Y:S01]  /*ff70*/  PRMT R8, RZ, 0x7610, R8 ;  /* 0x00007610ff087816 */ /* 0x000fe20000000008 */
[----:B------:R-:W-:-:S02]  /*ff80*/  IMAD.IADD R2, R6, 0x1, -R3 ;  /* 0x0000000106027824 */ /* 0x000fc400078e0a03 */
[----:B------:R-:W-:Y:S02]  /*ff90*/  IMAD.MOV.U32 R9, RZ, RZ, -0x1 ;  /* 0xffffffffff097424 */ /* 0x000fe400078e00ff */
[----:B------:R-:W0:Y:S01]  /*ffa0*/  @P3 S2R R4, SR_CgaCtaId ;  /* 0x0000000000043919 */ /* 0x000e220000008800 */
[----:B------:R-:W-:Y:S02]  /*ffb0*/  LEA.HI R2, R2, R3, RZ, 0x1f ;  /* 0x0000000302027211 */ /* 0x000fe400078ff8ff */
[----:B------:R-:W-:-:S04]  /*ffc0*/  @P3 MOV R3, 0x400 ;  /* 0x0000040000033802 */ /* 0x000fc80000000f00 */
[----:B0-----:R-:W-:Y:S01]  /*ffd0*/  @P3 LEA R3, R4, R3, 0x18 ;  /* 0x0000000304033211 */ /* 0x001fe200078ec0ff */
[----:B------:R-:W-:-:S03]  /*ffe0*/  IMAD.U32 R4, RZ, RZ, UR19 ;  /* 0x00000013ff047e24 */ /* 0x000fc6000f8e00ff */
[----:B------:R0:W-:Y:S01]  /*fff0*/  @P3 SYNCS.ARRIVE.TRANS64.A1T0 RZ, [R3+URZ+0x88], RZ ;  /* 0x000088ff03ff39a7 */ /* 0x0001e2000810003f */
[----:B------:R-:W-:Y:S02]  /*10000*/  PLOP3.LUT P3, PT, PT, PT, UP0, 0x80, 0x0 ;  /* 0x000000000000781c */ /* 0x000fe40003f6f008 */
[----:B------:R-:W-:Y:S02]  /*10010*/  ISETP.LT.U32.AND P1, PT, R4, 0x7, P1 ;  /* 0x000000070400780c */ /* 0x000fe40000f21070 */
[----:B------:R-:W-:Y:S02]  /*10020*/  PRMT R4, RZ, 0x7610, R4 ;  /* 0x00007610ff047816 */ /* 0x000fe40000000004 */
[----:B0-----:R-:W-:-:S04]  /*10030*/  SEL R3, RZ, 0x1, !P1 ;  /* 0x00000001ff037807 */ /* 0x001fc80004800000 */
[----:B------:R-:W-:Y:S02]  /*10040*/  LOP3.LUT R0, R0, R3, RZ, 0x3c, !PT ;  /* 0x0000000300007212 */ /* 0x000fe400078e3cff */
[----:B------:R-:W-:Y:S01]  /*10050*/  SHF.R.U32.HI R3, RZ, 0x2, R2 ;  /* 0x00000002ff037819 */ /* 0x000fe20000011602 */
[----:B------:R-:W-:-:S03]  /*10060*/  IMAD.MOV.U32 R2, RZ, RZ, -0x1 ;  /* 0xffffffffff027424 */ /* 0x000fc600078e00ff */
[----:B------:R-:W-:Y:S01]  /*10070*/  @P3 LOP3.LUT R0, R0, 0x1, R3, 0x78, !PT ;  /* 0x0000000100003812 */ /* 0x000fe200078e7803 */
[----:B------:R-:W-:Y:S02]  /*10080*/  IMAD R6, R3, -0x7, R6 ;  /* 0xfffffff903067824 */ /* 0x000fe400078e0206 */
[----:B------:R-:W-:Y:S01]  /*10090*/  IMAD.MOV.U32 R3, RZ, RZ, -0x1 ;  /* 0xffffffffff037424 */ /* 0x000fe200078e00ff */
[----:B---3--:R-:W-:-:S04]  /*100a0*/  IADD3 R12, P1, R12, UR22, RZ ;  /* 0x000000160c0c7c10 */ /* 0x008fc8000ff3e0ff */
[----:B--2---:R-:W-:Y:S01]  /*100b0*/  IADD3.X R14, R14, UR13, RZ, P1, !PT ;  /* 0x0000000d0e0e7c10 */ /* 0x004fe20008ffe4ff */
[----:B------:R0:W-:Y:S01]  /*100c0*/  STL [R1+0x44], R12 ;  /* 0x0000440c01007387 */ /* 0x0001e20000100800 */
[----:B------:R-:W-:-:S03]  /*100d0*/  ISETP.GE.U32.AND P1, PT, R12, UR8, PT ;  /* 0x000000080c007c0c */ /* 0x000fc6000bf26070 */
[----:B------:R0:W-:Y:S01]  /*100e0*/  STL [R1+0x40], R14 ;  /* 0x0000400e01007387 */ /* 0x0001e20000100800 */
[----:B------:R-:W-:-:S13]  /*100f0*/  ISETP.GE.U32.AND.EX P1, PT, R14, UR9, PT, P1 ;  /* 0x000000090e007c0c */ /* 0x000fda000bf26110 */
[----:B0-----:R-:W-:Y:S05]  /*10100*/  @P1 BRA `(.L_x_495) ;  /* 0x0000000400641947 */ /* 0x001fea0003800000 */
[----:B------:R-:W0:Y:S01]  /*10110*/  S2R R7, SR_CTAID.X ;  /* 0x0000000000077919 */ /* 0x000e220000002500 */
[----:B------:R-:W-:Y:S01]  /*10120*/  ULDC UR7, c[0x0][0x150] ;  /* 0x0000540000077ab9 */ /* 0x000fe20000000800 */
[----:B------:R-:W1:Y:S01]  /*10130*/  LDC R4, c[0x0][0x144] ;  /* 0x00005100ff047b82 */ /* 0x000e620000000800 */
[----:B------:R-:W-:Y:S01]  /*10140*/  UISETP.NE.AND UP0, UPT, UR39, URZ, UPT ;  /* 0x0000003f2700728c */ /* 0x000fe2000bf05270 */
[----:B------:R-:W2:Y:S01]  /*10150*/  S2R R5, SR_CTAID.Y ;  /* 0x0000000000057919 */ /* 0x000ea20000002600 */
[----:B------:R-:W-:Y:S01]  /*10160*/  ULDC.64 UR8, c[0x0][0x628] ;  /* 0x00018a0000087ab9 */ /* 0x000fe20000000a00 */
[----:B------:R-:W-:-:S03]  /*10170*/  ULDC UR10, c[0x0][0x630] ;  /* 0x00018c00000a7ab9 */ /* 0x000fc60000000800 */
[----:B------:R-:W-:Y:S01]  /*10180*/  PLOP3.LUT P1, PT, PT, PT, UP0, 0x80, 0x0 ;  /* 0x000000000000781c */ /* 0x000fe20003f2f008 */
[----:B------:R-:W3:Y:S01]  /*10190*/  LDC R10, c[0x0][0x148] ;  /* 0x00005200ff0a7b82 */ /* 0x000ee20000000800 */
[----:B0-----:R-:W-:Y:S02]  /*101a0*/  I2FP.F32.U32 R2, R7 ;  /* 0x0000000700027245 */ /* 0x001fe40000201000 */
[----:B--2---:R-:W-:-:S03]  /*101b0*/  I2FP.F32.U32 R3, R5 ;  /* 0x0000000500037245 */ /* 0x004fc60000201000 */
[----:B------:R-:W-:Y:S01]  /*101c0*/  FMUL R2, R2, UR7 ;  /* 0x0000000702027c20 */ /* 0x000fe20008400000 */
[----:B------:R-:W-:Y:S02]  /*101d0*/  ULDC UR7, c[0x0][0x154] ;  /* 0x0000550000077ab9 */ /* 0x000fe40000000800 */
[----:B------:R-:W-:-:S03]  /*101e0*/  FMUL R9, R3, UR7 ;  /* 0x0000000703097c20 */ /* 0x000fc60008400000 */
[----:B------:R-:W0:Y:S08]  /*101f0*/  F2I.U32.TRUNC.NTZ R2, R2 ;  /* 0x0000000200027305 */ /* 0x000e30000020f000 */
[----:B------:R-:W2:Y:S01]  /*10200*/  F2I.U32.TRUNC.NTZ R9, R9 ;  /* 0x0000000900097305 */ /* 0x000ea2000020f000 */
[----:B0-----:R-:W-:Y:S02]  /*10210*/  IMAD.MOV R3, RZ, RZ, -R2 ;  /* 0x000000ffff037224 */ /* 0x001fe400078e0a02 */
[----:B------:R-:W-:-:S02]  /*10220*/  IMAD.MOV.U32 R2, RZ, RZ, R12 ;  /* 0x000000ffff027224 */ /* 0x000fc400078e000c */
[----:B-1----:R-:W-:Y:S02]  /*10230*/  IMAD R7, R4, R3, R7 ;  /* 0x0000000304077224 */ /* 0x002fe400078e0207 */
[----:B--2---:R-:W-:-:S04]  /*10240*/  IMAD.MOV R3, RZ, RZ, -R9 ;  /* 0x000000ffff037224 */ /* 0x004fc800078e0a09 */
[----:B---3--:R-:W-:Y:S01]  /*10250*/  @P1 IMAD R7, R10, R3, R5 ;  /* 0x000000030a071224 */ /* 0x008fe200078e0205 */
[----:B------:R-:W-:Y:S01]  /*10260*/  ISETP.NE.U32.AND P1, PT, RZ, UR8, PT ;  /* 0x00000008ff007c0c */ /* 0x000fe2000bf25070 */
[----:B------:R-:W-:-:S03]  /*10270*/  IMAD.MOV.U32 R3, RZ, RZ, R14 ;  /* 0x000000ffff037224 */ /* 0x000fc600078e000e */
[----:B------:R-:W-:-:S13]  /*10280*/  ISETP.NE.AND.EX P1, PT, RZ, UR9, PT, P1 ;  /* 0x00000009ff007c0c */ /* 0x000fda000bf25310 */
[----:B------:R-:W-:Y:S05]  /*10290*/  @!P1 BRA `(.L_x_496) ;  /* 0x0000000000289947 */ /* 0x000fea0003800000 */
[----:B------:R-:W-:Y:S02]  /*102a0*/  ULDC UR7, c[0x0][0x634] ;  /* 0x00018d0000077ab9 */ /* 0x000fe40000000800 */
[----:B------:R-:W-:-:S05]  /*102b0*/  IADD3 R3, P1, R12, UR7, RZ ;  /* 0x000000070c037c10 */ /* 0x000fca000ff3e0ff */
[----:B------:R-:W-:-:S04]  /*102c0*/  IMAD.X R9, RZ, RZ, R14, P1 ;  /* 0x000000ffff097224 */ /* 0x000fc800008e060e */
[----:B------:R-:W-:-:S04]  /*102d0*/  IMAD.WIDE.U32 R4, R9, UR8, RZ ;  /* 0x0000000809047c25 */ /* 0x000fc8000f8e00ff */
[----:B------:R-:W-:-:S04]  /*102e0*/  IMAD.WIDE.U32 R4, P1, R3, UR9, R4 ;  /* 0x0000000903047c25 */ /* 0x000fc8000f820004 */
[----:B------:R-:W-:-:S04]  /*102f0*/  IMAD.WIDE.U32 R2, R3, UR8, RZ ;  /* 0x0000000803027c25 */ /* 0x000fc8000f8e00ff */
[----:B------:R-:W-:Y:S01]  /*10300*/  IMAD.MOV.U32 R2, RZ, RZ, R5 ;  /* 0x000000ffff027224 */ /* 0x000fe200078e0005 */
[----:B------:R-:W-:Y:S01]  /*10310*/  IADD3 RZ, P3, R3, R4, RZ ;  /* 0x0000000403ff7210 */ /* 0x000fe20007f7e0ff */
[----:B------:R-:W-:-:S04]  /*10320*/  IMAD.X R3, RZ, RZ, RZ, P1 ;  /* 0x000000ffff037224 */ /* 0x000fc800008e06ff */
[----:B------:R-:W-:-:S08]  /*10330*/  IMAD.WIDE.U32.X R2, R9, UR9, R2, P3 ;  /* 0x0000000909027c25 */ /* 0x000fd000098e0402 */
.L_x_496:
[--C-:B------:R-:W-:Y:S01]  /*10340*/  SHF.R.U64 R9, R2, UR10, R3.reuse ;  /* 0x0000000a02097c19 */ /* 0x100fe20008001203 */
[----:B------:R-:W-:Y:S01]  /*10350*/  ULDC.64 UR8, c[0x0][0x620] ;  /* 0x0001880000087ab9 */ /* 0x000fe20000000a00 */
[----:B------:R-:W-:Y:S01]  /*10360*/  SHF.R.U32.HI R2, RZ, UR10, R3 ;  /* 0x0000000aff027c19 */ /* 0x000fe20008011603 */
[----:B------:R-:W-:Y:S01]  /*10370*/  IMAD.MOV.U32 R3, RZ, RZ, R14 ;  /* 0x000000ffff037224 */ /* 0x000fe200078e000e */
[----:B------:R-:W-:Y:S01]  /*10380*/  IADD3 R11, P1, RZ, -R9, RZ ;  /* 0x80000009ff0b7210 */ /* 0x000fe20007f3e0ff */
[----:B------:R-:W-:-:S04]  /*10390*/  ULDC UR7, c[0x0][0x618] ;  /* 0x0001860000077ab9 */ /* 0x000fc80000000800 */
[----:B------:R-:W-:-:S04]  /*103a0*/  IMAD.X R2, RZ, RZ, ~R2, P1 ;  /* 0x000000ffff027224 */ /* 0x000fc800008e0e02 */
[----:B------:R-:W-:-:S04]  /*103b0*/  IMAD R2, R2, UR8, RZ ;  /* 0x0000000802027c24 */ /* 0x000fc8000f8e02ff */
[----:B------:R-:W-:Y:S02]  /*103c0*/  IMAD R5, R11, UR9, R2 ;  /* 0x000000090b057c24 */ /* 0x000fe4000f8e0202 */
[----:B------:R-:W-:-:S04]  /*103d0*/  IMAD.MOV.U32 R2, RZ, RZ, R12 ;  /* 0x000000ffff027224 */ /* 0x000fc800078e000c */
[----:B------:R-:W-:Y:S01]  /*103e0*/  IMAD.WIDE.U32 R2, R11, UR8, R2 ;  /* 0x000000080b027c25 */ /* 0x000fe2000f8e0002 */
[----:B------:R-:W-:Y:S02]  /*103f0*/  ULDC.64 UR8, c[0x0][0x640] ;  /* 0x0001900000087ab9 */ /* 0x000fe40000000a00 */
[----:B------:R-:W-:Y:S01]  /*10400*/  ISETP.NE.U32.AND P1, PT, RZ, UR8, PT ;  /* 0x00000008ff007c0c */ /* 0x000fe2000bf25070 */
[----:B------:R-:W-:-:S03]  /*10410*/  IMAD.IADD R3, R3, 0x1, R5 ;  /* 0x0000000103037824 */ /* 0x000fc600078e0205 */
[----:B------:R-:W-:Y:S02]  /*10420*/  ISETP.NE.AND.EX P1, PT, RZ, UR9, PT, P1 ;  /* 0x00000009ff007c0c */ /* 0x000fe4000bf25310 */
[--C-:B------:R-:W-:Y:S02]  /*10430*/  SHF.R.U64 R10, R2, UR7, R3.reuse ;  /* 0x00000007020a7c19 */ /* 0x100fe40008001203 */
[----:B------:R-:W-:Y:S01]  /*10440*/  SHF.R.U32.HI R3, RZ, UR7, R3 ;  /* 0x00000007ff037c19 */ /* 0x000fe20008011603 */
[----:B------:R-:W-:-:S03]  /*10450*/  ULDC UR7, c[0x0][0x608] ;  /* 0x0001820000077ab9 */ /* 0x000fc60000000800 */
[--C-:B------:R-:W-:Y:S02]  /*10460*/  SHF.R.U64 R12, R10, UR7, R3.reuse ;  /* 0x000000070a0c7c19 */ /* 0x100fe40008001203 */
[----:B------:R-:W-:Y:S01]  /*10470*/  SHF.R.U32.HI R3, RZ, UR7, R3 ;  /* 0x00000007ff037c19 */ /* 0x000fe20008011603 */
[----:B------:R-:W-:-:S03]  /*10480*/  ULDC UR7, c[0x0][0x658] ;  /* 0x0001960000077ab9 */ /* 0x000fc60000000800 */
[--C-:B------:R-:W-:Y:S02]  /*10490*/  SHF.R.U64 R11, R12, UR7, R3.reuse ;  /* 0x000000070c0b7c19 */ /* 0x100fe40008001203 */
[----:B------:R-:W-:-:S03]  /*104a0*/  SHF.R.U32.HI R13, RZ, UR7, R3 ;  /* 0x00000007ff0d7c19 */ /* 0x000fc60008011603 */
[----:B------:R-:W-:Y:S02]  /*104b0*/  IMAD.MOV.U32 R2, RZ, RZ, R11 ;  /* 0x000000ffff027224 */ /* 0x000fe400078e000b */
[----:B------:R-:W-:Y:S01]  /*104c0*/  IMAD.MOV.U32 R3, RZ, RZ, R13 ;  /* 0x000000ffff037224 */ /* 0x000fe200078e000d */
[----:B------:R-:W-:Y:S06]  /*104d0*/  @!P1 BRA `(.L_x_497) ;  /* 0x0000000000289947 */ /* 0x000fec0003800000 */
        /* <DEDUP_REMOVED lines=10> */
.L_x_497:
[----:B------:R-:W-:Y:S01]  /*10580*/  ULDC UR7, c[0x0][0x648] ;  /* 0x0001920000077ab9 */ /* 0x000fe20000000800 */
[----:B------:R-:W-:Y:S01]  /*10590*/  LOP3.LUT R12, R12, UR6, RZ, 0xc0, !PT ;  /* 0x000000060c0c7c12 */ /* 0x000fe2000f8ec0ff */
[----:B------:R-:W-:Y:S01]  /*105a0*/  UISETP.NE.AND UP0, UPT, UR39, URZ, UPT ;  /* 0x0000003f2700728c */ /* 0x000fe2000bf05270 */
[----:B------:R-:W-:Y:S01]  /*105b0*/  SHF.R.U64 R3, R2, UR7, R3 ;  /* 0x0000000702037c19 */ /* 0x000fe20008001203 */
[----:B------:R-:W-:Y:S01]  /*105c0*/  ULDC UR7, c[0x0][0x638] ;  /* 0x00018e0000077ab9 */ /* 0x000fe20000000800 */
[----:B------:R-:W-:-:S03]  /*105d0*/  LOP3.LUT R4, R10, UR4, RZ, 0xc0, !PT ;  /* 0x000000040a047c12 */ /* 0x000fc6000f8ec0ff */
[----:B------:R-:W-:Y:S01]  /*105e0*/  IMAD.MOV R2, RZ, RZ, -R3 ;  /* 0x000000ffff027224 */ /* 0x000fe200078e0a03 */
[----:B------:R-:W-:Y:S01]  /*105f0*/  PLOP3.LUT P1, PT, PT, PT, UP0, 0x40, 0x0 ;  /* 0x000000000000781c */ /* 0x000fe20003f2e808 */
[----:B------:R-:W-:Y:S01]  /*10600*/  IMAD R12, R3, UR5, R12 ;  /* 0x00000005030c7c24 */ /* 0x000fe2000f8e020c */
[----:B------:R-:W-:Y:S01]  /*10610*/  PLOP3.LUT P3, PT, PT, PT, UP0, 0x40, 0x0 ;  /* 0x000000000000781c */ /* 0x000fe20003f6e808 */
[----:B------:R-:W-:Y:S01]  /*10620*/  IMAD R11, R2, UR7, R11 ;  /* 0x00000007020b7c24 */ /* 0x000fe2000f8e020b */
[----:B------:R-:W-:Y:S02]  /*10630*/  ULDC UR7, c[0x0][0x610] ;  /* 0x0001840000077ab9 */ /* 0x000fe40000000800 */
[----:B------:R-:W-:Y:S01]  /*10640*/  IMAD R7, R12, UR7, R7 ;  /* 0x000000070c077c24 */ /* 0x000fe2000f8e0207 */
[----:B------:R-:W-:Y:S02]  /*10650*/  ULDC UR7, c[0x0][0x600] ;  /* 0x0001800000077ab9 */ /* 0x000fe40000000800 */
[----:B------:R-:W-:-:S05]  /*10660*/  IMAD R4, R11, UR7, R4 ;  /* 0x000000070b047c24 */ /* 0x000fca000f8e0204 */
[----:B------:R-:W-:Y:S02]  /*10670*/  SEL R2, R4, R7, P1 ;  /* 0x0000000704027207 */ /* 0x000fe40000800000 */
[----:B------:R-:W-:Y:S01]  /*10680*/  SEL R3, R7, R4, P3 ;  /* 0x0000000407037207 */ /* 0x000fe20001800000 */
[----:B------:R-:W-:-:S07]  /*10690*/  IMAD.MOV.U32 R4, RZ, RZ, 0x1 ;  /* 0x00000001ff047424 */ /* 0x000fce00078e00ff */
.L_x_495:
[----:B------:R-:W-:Y:S05]  /*106a0*/  BSYNC B1 ;  /* 0x0000000000017941 */ /* 0x000fea0003800000 */
.L_x_494:
[----:B------:R-:W-:-:S13]  /*106b0*/  LOP3.LUT P1, RZ, R4, 0xff, RZ, 0xc0, !PT ;  /* 0x000000ff04ff7812 */ /* 0x000fda000782c0ff */
[----:B------:R-:W-:Y:S05]  /*106c0*/  @P1 BRA `(.L_x_498) ;  /* 0xfffffff400101947 */ /* 0x000fea000383ffff */
[----:B------:R-:W-:Y:S05]  /*106d0*/  BSYNC B0 ;  /* 0x0000000000007941 */ /* 0x000fea0003800000 */
.L_x_486:
[----:B------:R-:W-:-:S03]  /*106e0*/  UMOV UR7, 0xffffffff ;  /* 0xffffffff00077882 */ /* 0x000fc60000000000 */
[----:B------:R-:W-:Y:S05]  /*106f0*/  BRA.DIV UR7, `(.L_x_499) ;  /* 0x0000000607847947 */ /* 0x000fea000b800000 */
[----:B------:R-:W-:-:S13]  /*10700*/  ELECT P6, URZ, PT ;  /* 0x00000000003f782f */ /* 0x000fda00038c0000 */
.L_x_516:
[----:B------:R-:W-:Y:S04]  /*10710*/  BSSY B0, `(.L_x_500) ;  /* 0x0000047000007945 */ /* 0x000fe80003800000 */
[----:B------:R-:W-:Y:S05]  /*10720*/  @!P6 BRA `(.L_x_501) ;  /* 0x000000040014e947 */ /* 0x000fea0003800000 */
[----:B------:R-:W-:-:S04]  /*10730*/  ULOP3.LUT UR7, UR38, 0x2, URZ, 0xfc, !UPT ;  /* 0x0000000226077892 */ /* 0x000fc8000f8efc3f */
[----:B------:R-:W-:-:S06]  /*10740*/  UISETP.NE.AND UP0, UPT, UR7, 0x3, UPT ;  /* 0x000000030700788c */ /* 0x000fcc000bf05270 */
[----:B------:R-:W-:-:S13]  /*10750*/  PLOP3.LUT P0, PT, PT, PT, UP0, 0x80, 0x0 ;  /* 0x000000000000781c */ /* 0x000fda0003f0f008 */
[----:B------:R-:W-:Y:S05]  /*10760*/  @!P0 BRA `(.L_x_502) ;  /* 0x0000000000048947 */ /* 0x000fea0003800000 */
[----:B------:R-:W-:Y:S01]  /*10770*/  BPT.TRAP 0x1 ;  /* 0x000000040000795c */ /* 0x000fe20000300000 */
.L_x_502:
[----:B------:R-:W0:Y:S01]  /*10780*/  S2R R3, SR_CgaCtaId ;  /* 0x0000000000037919 */ /* 0x000e220000008800 */
[----:B------:R-:W-:-:S04]  /*10790*/  MOV R2, 0x400 ;  /* 0x0000040000027802 */ /* 0x000fc80000000f00 */
[----:B0-----:R-:W-:Y:S02]  /*107a0*/  LEA R3, R3, R2, 0x18 ;  /* 0x0000000203037211 */ /* 0x001fe400078ec0ff */
[----:B------:R-:W-:-:S03]  /*107b0*/  SHF.L.U32 R2, R0, 0x1f, RZ ;  /* 0x0000001f00027819 */ /* 0x000fc600000006ff */
[----:B------:R-:W-:-:S04]  /*107c0*/  VIADD R3, R3, 0x38 ;  /* 0x0000003803037836 */ /* 0x000fc80000000000 */
[----:B------:R-:W-:-:S04]  /*107d0*/  IMAD R5, R6, 0x8, R3 ;  /* 0x0000000806057824 */ /* 0x000fc800078e0203 */
[----:B------:R-:W0:Y:S02]  /*107e0*/  SYNCS.PHASECHK.TRANS64.TRYWAIT P0, [R5+URZ], R2 ;  /* 0x00000002050075a7 */ /* 0x000e24000800017f */
[----:B0-----:R-:W-:Y:S05]  /*107f0*/  @!P0 BRA `(.L_x_503) ;  /* 0x0000000400648947 */ /* 0x001fea0003800000 */
.L_x_517:
[----:B------:R-:W-:-:S05]  /*10800*/  VIADD R6, R6, 0x1 ;  /* 0x0000000106067836 */ /* 0x000fca0000000000 */
[----:B------:R-:W-:-:S04]  /*10810*/  ISETP.NE.AND P0, PT, R6, 0x7, PT ;  /* 0x000000070600780c */ /* 0x000fc80003f05270 */
[----:B0-----:R-:W-:Y:S02]  /*10820*/  SEL R5, RZ, 0x1, P0 ;  /* 0x00000001ff057807 */ /* 0x001fe40000000000 */
[----:B------:R-:W-:Y:S02]  /*10830*/  SEL R6, R6, RZ, P0 ;  /* 0x000000ff06067207 */ /* 0x000fe40000000000 */
[----:B------:R-:W-:-:S03]  /*10840*/  LOP3.LUT R5, R0, R5, RZ, 0x3c, !PT ;  /* 0x0000000500057212 */ /* 0x000fc600078e3cff */
[----:B------:R-:W-:Y:S01]  /*10850*/  IMAD R7, R6, 0x8, R3 ;  /* 0x0000000806077824 */ /* 0x000fe200078e0203 */
[----:B------:R-:W-:-:S04]  /*10860*/  SHF.L.U32 R0, R5, 0x1f, RZ ;  /* 0x0000001f05007819 */ /* 0x000fc800000006ff */
[----:B------:R-:W0:Y:S02]  /*10870*/  SYNCS.PHASECHK.TRANS64.TRYWAIT P0, [R7+URZ], R0 ;  /* 0x00000000070075a7 */ /* 0x000e24000800017f */
[----:B0-----:R-:W-:Y:S05]  /*10880*/  @!P0 BRA `(.L_x_504) ;  /* 0x0000000400548947 */ /* 0x001fea0003800000 */
.L_x_518:
[----:B0-----:R-:W-:-:S05]  /*10890*/  VIADD R0, R6, 0x1 ;  /* 0x0000000106007836 */ /* 0x001fca0000000000 */
[----:B------:R-:W-:-:S04]  /*108a0*/  ISETP.NE.AND P0, PT, R0, 0x7, PT ;  /* 0x000000070000780c */ /* 0x000fc80003f05270 */
[----:B------:R-:W-:Y:S02]  /*108b0*/  SEL R2, RZ, 0x1, P0 ;  /* 0x00000001ff027807 */ /* 0x000fe40000000000 */
[----:B------:R-:W-:Y:S02]  /*108c0*/  SEL R4, R0, RZ, P0 ;  /* 0x000000ff00047207 */ /* 0x000fe40000000000 */
[----:B------:R-:W-:-:S03]  /*108d0*/  LOP3.LUT R5, R5, R2, RZ, 0x3c, !PT ;  /* 0x0000000205057212 */ /* 0x000fc600078e3cff */
[----:B------:R-:W-:Y:S01]  /*108e0*/  IMAD R7, R4, 0x8, R3 ;  /* 0x0000000804077824 */ /* 0x000fe200078e0203 */
[----:B------:R-:W-:-:S04]  /*108f0*/  SHF.L.U32 R0, R5, 0x1f, RZ ;  /* 0x0000001f05007819 */ /* 0x000fc800000006ff */
[----:B------:R-:W0:Y:S02]  /*10900*/  SYNCS.PHASECHK.TRANS64.TRYWAIT P0, [R7+URZ], R0 ;  /* 0x00000000070075a7 */ /* 0x000e24000800017f */
[----:B0-----:R-:W-:Y:S05]  /*10910*/  @!P0 BRA `(.L_x_505) ;  /* 0x0000000400448947 */ /* 0x001fea0003800000 */
.L_x_519:
        /* <DEDUP_REMOVED lines=9> */
.L_x_520:
        /* <DEDUP_REMOVED lines=9> */
.L_x_521:
        /* <DEDUP_REMOVED lines=9> */
.L_x_522:
[----:B0-----:R-:W-:-:S05]  /*10ad0*/  VIADD R0, R4, 0x1 ;  /* 0x0000000104007836 */ /* 0x001fca0000000000 */
[----:B------:R-:W-:-:S04]  /*10ae0*/  ISETP.NE.AND P0, PT, R0, 0x7, PT ;  /* 0x000000070000780c */ /* 0x000fc80003f05270 */
[----:B------:R-:W-:Y:S02]  /*10af0*/  SEL R2, RZ, 0x1, P0 ;  /* 0x00000001ff027807 */ /* 0x000fe40000000000 */
[----:B------:R-:W-:Y:S02]  /*10b00*/  SEL R0, R0, RZ, P0 ;  /* 0x000000ff00007207 */ /* 0x000fe40000000000 */
[----:B------:R-:W-:-:S03]  /*10b10*/  LOP3.LUT R2, R5, R2, RZ, 0x3c, !PT ;  /* 0x0000000205027212 */ /* 0x000fc600078e3cff */
[----:B------:R-:W-:Y:S01]  /*10b20*/  IMAD R3, R0, 0x8, R3 ;  /* 0x0000000800037824 */ /* 0x000fe200078e0203 */
[----:B------:R-:W-:-:S07]  /*10b30*/  SHF.L.U32 R0, R2, 0x1f, RZ ;  /* 0x0000001f02007819 */ /* 0x000fce00000006ff */
.L_x_509:
[----:B0-----:R0:W1:Y:S02]  /*10b40*/  SYNCS.PHASECHK.TRANS64.TRYWAIT P0, [R3+URZ], R0 ;  /* 0x00000000030075a7 */ /* 0x001064000800017f */
[----:B-1----:R-:W-:Y:S05]  /*10b50*/  @!P0 NANOSLEEP.SYNCS 0x989680 ;  /* 0x009896800000895d */ /* 0x002fea0003900000 */
[----:B------:R-:W1:Y:S02]  /*10b60*/  @!P0 SYNCS.PHASECHK.TRANS64 P0, [R3+URZ], R0 ;  /* 0x00000000030085a7 */ /* 0x000e64000800007f */
[----:B-1----:R-:W-:Y:S05]  /*10b70*/  @!P0 BRA `(.L_x_509) ;  /* 0xfffffffc00f08947 */ /* 0x002fea000383ffff */
.L_x_501:
[----:B------:R-:W-:Y:S05]  /*10b80*/  BSYNC B0 ;  /* 0x0000000000007941 */ /* 0x000fea0003800000 */
.L_x_500:
[----:B------:R-:W-:Y:S05]  /*10b90*/  EXIT ;  /* 0x000000000000794d */ /* 0x000fea0003800000 */
.L_x_17:
[----:B-1----:R1:W2:Y:S02]  /*10ba0*/  SYNCS.PHASECHK.TRANS64.TRYWAIT P1, [R4+URZ], R3 ;  /* 0x00000003040075a7 */ /* 0x0022a4000802017f */
[----:B--2---:R-:W-:Y:S05]  /*10bb0*/  @!P1 NANOSLEEP.SYNCS 0x989680 ;  /* 0x009896800000995d */ /* 0x004fea0003900000 */
[----:B------:R-:W2:Y:S02]  /*10bc0*/  @!P1 SYNCS.PHASECHK.TRANS64 P1, [R4+URZ], R3 ;  /* 0x00000003040095a7 */ /* 0x000ea4000802007f */
[----:B--2---:R-:W-:Y:S05]  /*10bd0*/  @!P1 BRA `(.L_x_17) ;  /* 0xfffffffc00f09947 */ /* 0x004fea000383ffff */
[----:B------:R-:W-:Y:S05]  /*10be0*/  BRA `(.L_x_16) ;  /* 0xffffff0800387947 */ /* 0x000fea000383ffff */
.L_x_22:
[----:B-1----:R1:W2:Y:S02]  /*10bf0*/  SYNCS.PHASECHK.TRANS64.TRYWAIT P1, [R7+URZ], R4 ;  /* 0x00000004070075a7 */ /* 0x0022a4000802017f */
[----:B--2---:R-:W-:Y:S05]  /*10c00*/  @!P1 NANOSLEEP.SYNCS 0x989680 ;  /* 0x009896800000995d */ /* 0x004fea0003900000 */
[----:B------:R-:W2:Y:S02]  /*10c10*/  @!P1 SYNCS.PHASECHK.TRANS64 P1, [R7+URZ], R4 ;  /* 0x00000004070095a7 */ /* 0x000ea4000802007f */
[----:B--2---:R-:W-:Y:S05]  /*10c20*/  @!P1 BRA `(.L_x_22) ;  /* 0xfffffffc00f09947 */ /* 0x004fea000383ffff */
[----:B------:R-:W-:Y:S05]  /*10c30*/  BRA `(.L_x_21) ;  /* 0xffffff1800487947 */ /* 0x000fea000383ffff */
.L_x_487:
[----:B------:R-:W-:Y:S01]  /*10c40*/  BSSY B1, `(.L_x_510) ;  /* 0x0000006000017945 */ /* 0x000fe20003800000 */
[----:B------:R-:W-:-:S07]  /*10c50*/  IMAD.MOV.U32 R15, RZ, RZ, -0x1 ;  /* 0xffffffffff0f7424 */ /* 0x000fce00078e00ff */
[----:B------:R-:W-:Y:S05]  /*10c60*/  WARPSYNC.COLLECTIVE R15, `(.L_x_511) ;  /* 0x000000000f0c7348 */ /* 0x000fea0003c00000 */
[----:B------:R-:W-:Y:S02]  /*10c70*/  ELECT P6, UR62, PT ;  /* 0x00000000003e782f */ /* 0x000fe400038c0000 */
[----:B------:R-:W-:Y:S01]  /*10c80*/  MOV R14, UR62 ;  /* 0x0000003e000e7c02 */ /* 0x000fe20008000f00 */
[----:B------:R-:W-:Y:S10]  /*10c90*/  ENDCOLLECTIVE ;  /* 0x000000000000791b */ /* 0x000ff40003800000 */
.L_x_511:
[----:B------:R-:W-:Y:S05]  /*10ca0*/  BSYNC B1 ;  /* 0x0000000000017941 */ /* 0x000fea0003800000 */
.L_x_510:
[----:B------:R-:W-:Y:S05]  /*10cb0*/  BRA `(.L_x_512) ;  /* 0xffffffec00a07947 */ /* 0x000fea000383ffff */
.L_x_490:
[----:B-1----:R1:W2:Y:S02]  /*10cc0*/  SYNCS.PHASECHK.TRANS64.TRYWAIT P1, [R12+URZ+0x38], R7 ;  /* 0x000038070c0075a7 */ /* 0x0022a4000802017f */
[----:B--2---:R-:W-:Y:S05]  /*10cd0*/  @!P1 NANOSLEEP.SYNCS 0x989680 ;  /* 0x009896800000995d */ /* 0x004fea0003900000 */
[----:B------:R-:W2:Y:S02]  /*10ce0*/  @!P1 SYNCS.PHASECHK.TRANS64 P1, [R12+URZ+0x38], R7 ;  /* 0x000038070c0095a7 */ /* 0x000ea4000802007f */
[----:B--2---:R-:W-:Y:S05]  /*10cf0*/  @!P1 BRA `(.L_x_490) ;  /* 0xfffffffc00f09947 */ /* 0x004fea000383ffff */
[----:B------:R-:W-:Y:S05]  /*10d00*/  BRA `(.L_x_513) ;  /* 0xffffffec00d47947 */ /* 0x000fea000383ffff */
.L_x_499:
[----:B------:R-:W-:Y:S01]  /*10d10*/  BSSY B0, `(.L_x_514) ;  /* 0x0000006000007945 */ /* 0x000fe20003800000 */
[----:B------:R-:W-:-:S07]  /*10d20*/  IMAD.MOV.U32 R15, RZ, RZ, -0x1 ;  /* 0xffffffffff0f7424 */ /* 0x000fce00078e00ff */
[----:B------:R-:W-:Y:S05]  /*10d30*/  WARPSYNC.COLLECTIVE R15, `(.L_x_515) ;  /* 0x000000000f0c7348 */ /* 0x000fea0003c00000 */
[----:B------:R-:W-:Y:S02]  /*10d40*/  ELECT P6, UR62, PT ;  /* 0x00000000003e782f */ /* 0x000fe400038c0000 */
[----:B------:R-:W-:Y:S01]  /*10d50*/  MOV R14, UR62 ;  /* 0x0000003e000e7c02 */ /* 0x000fe20008000f00 */
[----:B------:R-:W-:Y:S10]  /*10d60*/  ENDCOLLECTIVE ;  /* 0x000000000000791b */ /* 0x000ff40003800000 */
.L_x_515:
[----:B------:R-:W-:Y:S05]  /*10d70*/  BSYNC B0 ;  /* 0x0000000000007941 */ /* 0x000fea0003800000 */
.L_x_514:
[----:B------:R-:W-:Y:S05]  /*10d80*/  BRA `(.L_x_516) ;  /* 0xfffffff800607947 */ /* 0x000fea000383ffff */
.L_x_503:
[----:B0-----:R0:W1:Y:S02]  /*10d90*/  SYNCS.PHASECHK.TRANS64.TRYWAIT P0, [R5+URZ], R2 ;  /* 0x00000002050075a7 */ /* 0x001064000800017f */
[----:B-1----:R-:W-:Y:S05]  /*10da0*/  @!P0 NANOSLEEP.SYNCS 0x989680 ;  /* 0x009896800000895d */ /* 0x002fea0003900000 */
[----:B------:R-:W1:Y:S02]  /*10db0*/  @!P0 SYNCS.PHASECHK.TRANS64 P0, [R5+URZ], R2 ;  /* 0x00000002050085a7 */ /* 0x000e64000800007f */
[----:B-1----:R-:W-:Y:S05]  /*10dc0*/  @!P0 BRA `(.L_x_503) ;  /* 0xfffffffc00f08947 */ /* 0x002fea000383ffff */
[----:B------:R-:W-:Y:S05]  /*10dd0*/  BRA `(.L_x_517) ;  /* 0xfffffff800887947 */ /* 0x000fea000383ffff */
.L_x_504:
[----:B0-----:R0:W1:Y:S02]  /*10de0*/  SYNCS.PHASECHK.TRANS64.TRYWAIT P0, [R7+URZ], R0 ;  /* 0x00000000070075a7 */ /* 0x001064000800017f */
[----:B-1----:R-:W-:Y:S05]  /*10df0*/  @!P0 NANOSLEEP.SYNCS 0x989680 ;  /* 0x009896800000895d */ /* 0x002fea0003900000 */
[----:B------:R-:W1:Y:S02]  /*10e00*/  @!P0 SYNCS.PHASECHK.TRANS64 P0, [R7+URZ], R0 ;  /* 0x00000000070085a7 */ /* 0x000e64000800007f */
[----:B-1----:R-:W-:Y:S05]  /*10e10*/  @!P0 BRA `(.L_x_504) ;  /* 0xfffffffc00f08947 */ /* 0x002fea000383ffff */
[----:B------:R-:W-:Y:S05]  /*10e20*/  BRA `(.L_x_518) ;  /* 0xfffffff800987947 */ /* 0x000fea000383ffff */
.L_x_505:
[----:B0-----:R0:W1:Y:S02]  /*10e30*/  SYNCS.PHASECHK.TRANS64.TRYWAIT P0, [R7+URZ], R0 ;  /* 0x00000000070075a7 */ /* 0x001064000800017f */
[----:B-1----:R-:W-:Y:S05]  /*10e40*/  @!P0 NANOSLEEP.SYNCS 0x989680 ;  /* 0x009896800000895d */ /* 0x002fea0003900000 */
[----:B------:R-:W1:Y:S02]  /*10e50*/  @!P0 SYNCS.PHASECHK.TRANS64 P0, [R7+URZ], R0 ;  /* 0x00000000070085a7 */ /* 0x000e64000800007f */
[----:B-1----:R-:W-:Y:S05]  /*10e60*/  @!P0 BRA `(.L_x_505) ;  /* 0xfffffffc00f08947 */ /* 0x002fea000383ffff */
[----:B------:R-:W-:Y:S05]  /*10e70*/  BRA `(.L_x_519) ;  /* 0xfffffff800a87947 */ /* 0x000fea000383ffff */
.L_x_506:
[----:B0-----:R0:W1:Y:S02]  /*10e80*/  SYNCS.PHASECHK.TRANS64.TRYWAIT P0, [R7+URZ], R0 ;  /* 0x00000000070075a7 */ /* 0x001064000800017f */
[----:B-1----:R-:W-:Y:S05]  /*10e90*/  @!P0 NANOSLEEP.SYNCS 0x989680 ;  /* 0x009896800000895d */ /* 0x002fea0003900000 */
[----:B------:R-:W1:Y:S02]  /*10ea0*/  @!P0 SYNCS.PHASECHK.TRANS64 P0, [R7+URZ], R0 ;  /* 0x00000000070085a7 */ /* 0x000e64000800007f */
[----:B-1----:R-:W-:Y:S05]  /*10eb0*/  @!P0 BRA `(.L_x_506) ;  /* 0xfffffffc00f08947 */ /* 0x002fea000383ffff */
[----:B------:R-:W-:Y:S05]  /*10ec0*/  BRA `(.L_x_520) ;  /* 0xfffffff800b87947 */ /* 0x000fea000383ffff */
.L_x_507:
[----:B0-----:R0:W1:Y:S02]  /*10ed0*/  SYNCS.PHASECHK.TRANS64.TRYWAIT P0, [R7+URZ], R0 ;  /* 0x00000000070075a7 */ /* 0x001064000800017f */
[----:B-1----:R-:W-:Y:S05]  /*10ee0*/  @!P0 NANOSLEEP.SYNCS 0x989680 ;  /* 0x009896800000895d */ /* 0x002fea0003900000 */
[----:B------:R-:W1:Y:S02]  /*10ef0*/  @!P0 SYNCS.PHASECHK.TRANS64 P0, [R7+URZ], R0 ;  /* 0x00000000070085a7 */ /* 0x000e64000800007f */
[----:B-1----:R-:W-:Y:S05]  /*10f00*/  @!P0 BRA `(.L_x_507) ;  /* 0xfffffffc00f08947 */ /* 0x002fea000383ffff */
[----:B------:R-:W-:Y:S05]  /*10f10*/  BRA `(.L_x_521) ;  /* 0xfffffff800c87947 */ /* 0x000fea000383ffff */
.L_x_508:
[----:B0-----:R0:W1:Y:S02]  /*10f20*/  SYNCS.PHASECHK.TRANS64.TRYWAIT P0, [R7+URZ], R0 ;  /* 0x00000000070075a7 */ /* 0x001064000800017f */
[----:B-1----:R-:W-:Y:S05]  /*10f30*/  @!P0 NANOSLEEP.SYNCS 0x989680 ;  /* 0x009896800000895d */ /* 0x002fea0003900000 */
[----:B------:R-:W1:Y:S02]  /*10f40*/  @!P0 SYNCS.PHASECHK.TRANS64 P0, [R7+URZ], R0 ;  /* 0x00000000070085a7 */ /* 0x000e64000800007f */
[----:B-1----:R-:W-:Y:S05]  /*10f50*/  @!P0 BRA `(.L_x_508) ;  /* 0xfffffffc00f08947 */ /* 0x002fea000383ffff */
[----:B------:R-:W-:Y:S05]  /*10f60*/  BRA `(.L_x_522) ;  /* 0xfffffff800d87947 */ /* 0x000fea000383ffff */
.L_x_523:
[----:B------:R-:W-:-:S00]  /*10f70*/  BRA `(.L_x_523) ;  /* 0xfffffffc00fc7947 */ /* 0x000fc0000383ffff */
[----:B------:R-:W-:-:S00]  /*10f80*/  NOP ;  /* 0x0000000000007918 */ /* 0x000fc00000000000 */
[----:B------:R-:W-:-:S00]  /*10f90*/  NOP ;  /* 0x0000000000007918 */ /* 0x000fc00000000000 */
[----:B------:R-:W-:-:S00]  /*10fa0*/  NOP ;  /* 0x0000000000007918 */ /* 0x000fc00000000000 */
[----:B------:R-:W-:-:S00]  /*10fb0*/  NOP ;  /* 0x0000000000007918 */ /* 0x000fc00000000000 */
[----:B------:R-:W-:-:S00]  /*10fc0*/  NOP ;  /* 0x0000000000007918 */ /* 0x000fc00000000000 */
[----:B------:R-:W-:-:S00]  /*10fd0*/  NOP ;  /* 0x0000000000007918 */ /* 0x000fc00000000000 */
[----:B------:R-:W-:-:S00]  /*10fe0*/  NOP ;  /* 0x0000000000007918 */ /* 0x000fc00000000000 */
[----:B------:R-:W-:-:S00]  /*10ff0*/  NOP ;  /* 0x0000000000007918 */ /* 0x000fc00000000000 */
.L_x_524:


//--------------------- .nv.global.init           --------------------------
	.section	.nv.global.init,"aw",@progbits
.nv.global.init:
	.type		$str$22,@object
	.size		$str$22,($str$23 - $str$22)
$str$22:
        /*0000*/ 	.byte	0x6b, 0x5f, 0x74, 0x69, 0x6c, 0x65, 0x5f, 0x63, 0x6f, 0x75, 0x6e, 0x74, 0x20, 0x3e, 0x3d, 0x20
        /*0010*/ 	.byte	0x31, 0x00
	.type		$str$23,@object
	.size		$str$23,(__unnamed_1 - $str$23)
$str$23:
        /*0012*/ 	.byte	0x2f, 0x74, 0x6d, 0x70, 0x2f, 0x63, 0x75, 0x74, 0x6c, 0x61, 0x73, 0x73, 0x5f, 0x73, 0x77, 0x65
        /*0022*/ 	.byte	0x65, 0x70, 0x5f, 0x73, 0x72, 0x63, 0x2f, 0x69, 0x6e, 0x63, 0x6c, 0x75, 0x64, 0x65, 0x2f, 0x63
        /*0032*/ 	.byte	0x75, 0x74, 0x6c, 0x61, 0x73, 0x73, 0x2f, 0x67, 0x65, 0x6d, 0x6d, 0x2f, 0x63, 0x6f, 0x6c, 0x6c
        /*0042*/ 	.byte	0x65, 0x63, 0x74, 0x69, 0x76, 0x65, 0x2f, 0x73, 0x6d, 0x39, 0x30, 0x5f, 0x6d, 0x6d, 0x61, 0x5f
        /*0052*/ 	.byte	0x74, 0x6d, 0x61, 0x5f, 0x67, 0x6d, 0x6d, 0x61, 0x5f, 0x73, 0x73, 0x5f, 0x77, 0x61, 0x72, 0x70
        /*0062*/ 	.byte	0x73, 0x70, 0x65, 0x63, 0x69, 0x61, 0x6c, 0x69, 0x7a, 0x65, 0x64, 0x2e, 0x68, 0x70, 0x70, 0x00
	.type		__unnamed_1,@object
	.size		__unnamed_1,(.L_0 - __unnamed_1)
__unnamed_1:
        /* <DEDUP_REMOVED lines=173> */
.L_0:


//--------------------- .nv.shared._ZN7cutlass13device_kernelINS_4gemm6kernel13GemmUniversalIN4cute5tupleIJiiiiEEENS1_10collective13CollectiveMmaINS1_34MainloopSm90TmaGmmaWarpSpecializedILi7ENS5_IJNS4_1CILi1EEESB_SB_EEENS1_35KernelTmaWarpSpecializedCooperativeEEENS5_IJNSA_ILi256EEENSA_ILi224EEENSA_ILi64EEEEEEaNS5_IJlSB_lEEEaSJ_NS4_8TiledMMAINS4_8MMA_AtomIJNS4_4SM904GMMA26MMA_64x32x32_S32S8S8_SS_TNEEEENS4_6LayoutINS5_IJNSA_ILi2EEESB_SB_EEENS5_IJSB_NSA_ILi0EEEST_EEEEENS5_IJNS4_10UnderscoreESW_SW_EEEEENS4_13SM90_TMA_LOADENS4_14ComposedLayoutINS4_7SwizzleILi2ELi4ELi3EEENS4_18smem_ptr_flag_bitsILi8EEENSQ_INS5_IJNSA_ILi8EEESH_EEENS5_IJSH_SB_EEEEEEEvNS4_8identityESZ_S19_vS1A_EENS_8epilogue10collective6detail29Sm90TmaWarpSpecializedAdapterINS1D_15DefaultEpilogueIaSJ_SJ_NS1C_6thread17LinearCombinationIaLi1EiiLNS1H_9ScaleType4KindE0ELNS_15FloatRoundStyleE2EaEENS1_15EpilogueDefaultEEEEEvvEEEEvNT_6ParamsE --------------------------
	.section	.nv.shared._ZN7cutlass13device_kernelINS_4gemm6kernel13GemmUniversalIN4cute5tupleIJiiiiEEENS1_10collective13CollectiveMmaINS1_34MainloopSm90TmaGmmaWarpSpecializedILi7ENS5_IJNS4_1CILi1EEESB_SB_EEENS1_35KernelTmaWarpSpecializedCooperativeEEENS5_IJNSA_ILi256EEENSA_ILi224EEENSA_ILi64EEEEEEaNS5_IJlSB_lEEEaSJ_NS4_8TiledMMAINS4_8MMA_AtomIJNS4_4SM904GMMA26MMA_64x32x32_S32S8S8_SS_TNEEEENS4_6LayoutINS5_IJNSA_ILi2EEESB_SB_EEENS5_IJSB_NSA_ILi0EEEST_EEEEENS5_IJNS4_10UnderscoreESW_SW_EEEEENS4_13SM90_TMA_LOADENS4_14ComposedLayoutINS4_7SwizzleILi2ELi4ELi3EEENS4_18smem_ptr_flag_bitsILi8EEENSQ_INS5_IJNSA_ILi8EEESH_EEENS5_IJSH_SB_EEEEEEEvNS4_8identityESZ_S19_vS1A_EENS_8epilogue10collective6detail29Sm90TmaWarpSpecializedAdapterINS1D_15DefaultEpilogueIaSJ_SJ_NS1C_6thread17LinearCombinationIaLi1EiiLNS1H_9ScaleType4KindE0ELNS_15FloatRoundStyleE2EaEENS1_15EpilogueDefaultEEEEEvvEEEEvNT_6ParamsE,"aw",@nobits
	.sectionflags	@""
	.align	16
	.zero		1024


//--------------------- .nv.shared.reserved.0     --------------------------
	.section	.nv.shared.reserved.0,"aw",@nobits
	.weak		__nv_reservedSMEM_offset_0_alias
	.size		__nv_reservedSMEM_offset_0_alias, 0, 0
	.other		__nv_reservedSMEM_offset_0_alias,@"STO_CUDA_RESERVED_SHARED STV_DEFAULT"
__nv_reservedSMEM_offset_0_alias:
	.zero		0


//--------------------- .nv.global                --------------------------
	.section	.nv.global,"aw",@nobits
.nv.global:
	.type		_ZN40_INTERNAL_54545269_4_k_cu_7e047c90_134684cute1_E,@object
	.size		_ZN40_INTERNAL_54545269_4_k_cu_7e047c90_134684cute1_E,(_ZN40_INTERNAL_54545269_4_k_cu_7e047c90_134684cuda3std3__45__cpo6cbeginE - _ZN40_INTERNAL_54545269_4_k_cu_7e047c90_134684cute1_E)
_ZN40_INTERNAL_54545269_4_k_cu_7e047c90_134684cute1_E:
	.zero		1
	.type		_ZN40_INTERNAL_54545269_4_k_cu_7e047c90_134684cuda3std3__45__cpo6cbeginE,@object
	.size		_ZN40_INTERNAL_54545269_4_k_cu_7e047c90_134684cuda3std3__45__cpo6cbeginE,(_ZN40_INTERNAL_54545269_4_k_cu_7e047c90_134684cuda3std3__48in_placeE - _ZN40_INTERNAL_54545269_4_k_cu_7e047c90_134684cuda3std3__45__cpo6cbeginE)
_ZN40_INTERNAL_54545269_4_k_cu_7e047c90_134684cuda3std3__45__cpo6cbeginE:
	.zero		1
	.type		_ZN40_INTERNAL_54545269_4_k_cu_7e047c90_134684cuda3std3__48in_placeE,@object
	.size		_ZN40_INTERNAL_54545269_4_k_cu_7e047c90_134684cuda3std3__48in_placeE,(_ZN40_INTERNAL_54545269_4_k_cu_7e047c90_134684cuda3std6ranges3__45__cpo9iter_moveE - _ZN40_INTERNAL_54545269_4_k_cu_7e047c90_134684cuda3std3__48in_placeE)
_ZN40_INTERNAL_54545269_4_k_cu_7e047c90_134684cuda3std3__48in_placeE:
	.zero		1
	.type		_ZN40_INTERNAL_54545269_4_k_cu_7e047c90_134684cuda3std6ranges3__45__cpo9iter_moveE,@object
	.size		_ZN40_INTERNAL_54545269_4_k_cu_7e047c90_134684cuda3std6ranges3__45__cpo9iter_moveE,(_ZN40_INTERNAL_54545269_4_k_cu_7e047c90_134684cuda3std3__45__cpo5beginE - _ZN40_INTERNAL_54545269_4_k_cu_7e047c90_134684cuda3std6ranges3__45__cpo9iter_moveE)
_ZN40_INTERNAL_54545269_4_k_cu_7e047c90_134684cuda3std6ranges3__45__cpo9iter_moveE:
	.zero		1
	.type		_ZN40_INTERNAL_54545269_4_k_cu_7e047c90_134684cuda3std3__45__cpo5beginE,@object
	.size		_ZN40_INTERNAL_54545269_4_k_cu_7e047c90_134684cuda3std3__45__cpo5beginE,(_ZN40_INTERNAL_54545269_4_k_cu_7e047c90_134684cuda3std3__442_GLOBAL__N__54545269_4_k_cu_7e047c90_134686ignoreE - _ZN40_INTERNAL_54545269_4_k_cu_7e047c90_134684cuda3std3__45__cpo5beginE)
_ZN40_INTERNAL_54545269_4_k_cu_7e047c90_134684cuda3std3__45__cpo5beginE:
	.zero		1
	.type		_ZN40_INTERNAL_54545269_4_k_cu_7e047c90_134684cuda3std3__442_GLOBAL__N__54545269_4_k_cu_7e047c90_134686ignoreE,@object
	.size		_ZN40_INTERNAL_54545269_4_k_cu_7e047c90_134684cuda3std3__442_GLOBAL__N__54545269_4_k_cu_7e047c90_134686ignoreE,(_ZN40_INTERNAL_54545269_4_k_cu_7e047c90_134684cute7productE - _ZN40_INTERNAL_54545269_4_k_cu_7e047c90_134684cuda3std3__442_GLOBAL__N__54545269_4_k_cu_7e047c90_134686ignoreE)
_ZN40_INTERNAL_54545269_4_k_cu_7e047c90_134684cuda3std3__442_GLOBAL__N__54545269_4_k_cu_7e047c90_134686ignoreE:
	.zero		1
	.type		_ZN40_INTERNAL_54545269_4_k_cu_7e047c90_134684cute7productE,@object
	.size		_ZN40_INTERNAL_54545269_4_k_cu_7e047c90_134684cute7productE,(_ZN40_INTERNAL_54545269_4_k_cu_7e047c90_134684cuda3std3__45__cpo3endE - _ZN40_INTERNAL_54545269_4_k_cu_7e047c90_134684cute7productE)
_ZN40_INTERNAL_54545269_4_k_cu_7e047c90_134684cute7productE:
	.zero		1
	.type		_ZN40_INTERNAL_54545269_4_k_cu_7e047c90_134684cuda3std3__45__cpo3endE,@object
	.size		_ZN40_INTERNAL_54545269_4_k_cu_7e047c90_134684cuda3std3__45__cpo3endE,(_ZN40_INTERNAL_54545269_4_k_cu_7e047c90_134684cuda3std3__419piecewise_constructE - _ZN40_INTERNAL_54545269_4_k_cu_7e047c90_134684cuda3std3__45__cpo3endE)
_ZN40_INTERNAL_54545269_4_k_cu_7e047c90_134684cuda3std3__45__cpo3endE:
	.zero		1
	.type		_ZN40_INTERNAL_54545269_4_k_cu_7e047c90_134684cuda3std3__419piecewise_constructE,@object
	.size		_ZN40_INTERNAL_54545269_4_k_cu_7e047c90_134684cuda3std3__419piecewise_constructE,(_ZN40_INTERNAL_54545269_4_k_cu_7e047c90_134684cuda3std3__45__cpo4cendE - _ZN40_INTERNAL_54545269_4_k_cu_7e047c90_134684cuda3std3__419piecewise_constructE)
_ZN40_INTERNAL_54545269_4_k_cu_7e047c90_134684cuda3std3__419piecewise_constructE:
	.zero		1
	.type		_ZN40_INTERNAL_54545269_4_k_cu_7e047c90_134684cuda3std3__45__cpo4cendE,@object
	.size		_ZN40_INTERNAL_54545269_4_k_cu_7e047c90_134684cuda3std3__45__cpo4cendE,(_ZN40_INTERNAL_54545269_4_k_cu_7e047c90_134684cuda3std6ranges3__45__cpo4swapE - _ZN40_INTERNAL_54545269_4_k_cu_7e047c90_134684cuda3std3__45__cpo4cendE)
_ZN40_INTERNAL_54545269_4_k_cu_7e047c90_134684cuda3std3__45__cpo4cendE:
	.zero		1
	.type		_ZN40_INTERNAL_54545269_4_k_cu_7e047c90_134684cuda3std6ranges3__45__cpo4swapE,@object
	.size		_ZN40_INTERNAL_54545269_4_k_cu_7e047c90_134684cuda3std6ranges3__45__cpo4swapE,(.L_8 - _ZN40_INTERNAL_54545269_4_k_cu_7e047c90_134684cuda3std6ranges3__45__cpo4swapE)
_ZN40_INTERNAL_54545269_4_k_cu_7e047c90_134684cuda3std6ranges3__45__cpo4swapE:
	.zero		1
.L_8:


//--------------------- .nv.constant0._ZN7cutlass13device_kernelINS_4gemm6kernel13GemmUniversalIN4cute5tupleIJiiiiEEENS1_10collective13CollectiveMmaINS1_34MainloopSm90TmaGmmaWarpSpecializedILi7ENS5_IJNS4_1CILi1EEESB_SB_EEENS1_35KernelTmaWarpSpecializedCooperativeEEENS5_IJNSA_ILi256EEENSA_ILi224EEENSA_ILi64EEEEEEaNS5_IJlSB_lEEEaSJ_NS4_8TiledMMAINS4_8MMA_AtomIJNS4_4SM904GMMA26MMA_64x32x32_S32S8S8_SS_TNEEEENS4_6LayoutINS5_IJNSA_ILi2EEESB_SB_EEENS5_IJSB_NSA_ILi0EEEST_EEEEENS5_IJNS4_10UnderscoreESW_SW_EEEEENS4_13SM90_TMA_LOADENS4_14ComposedLayoutINS4_7SwizzleILi2ELi4ELi3EEENS4_18smem_ptr_flag_bitsILi8EEENSQ_INS5_IJNSA_ILi8EEESH_EEENS5_IJSH_SB_EEEEEEEvNS4_8identityESZ_S19_vS1A_EENS_8epilogue10collective6detail29Sm90TmaWarpSpecializedAdapterINS1D_15DefaultEpilogueIaSJ_SJ_NS1C_6thread17LinearCombinationIaLi1EiiLNS1H_9ScaleType4KindE0ELNS_15FloatRoundStyleE2EaEENS1_15EpilogueDefaultEEEEEvvEEEEvNT_6ParamsE --------------------------
	.section	.nv.constant0._ZN7cutlass13device_kernelINS_4gemm6kernel13GemmUniversalIN4cute5tupleIJiiiiEEENS1_10collective13CollectiveMmaINS1_34MainloopSm90TmaGmmaWarpSpecializedILi7ENS5_IJNS4_1CILi1EEESB_SB_EEENS1_35KernelTmaWarpSpecializedCooperativeEEENS5_IJNSA_ILi256EEENSA_ILi224EEENSA_ILi64EEEEEEaNS5_IJlSB_lEEEaSJ_NS4_8TiledMMAINS4_8MMA_AtomIJNS4_4SM904GMMA26MMA_64x32x32_S32S8S8_SS_TNEEEENS4_6LayoutINS5_IJNSA_ILi2EEESB_SB_EEENS5_IJSB_NSA_ILi0EEEST_EEEEENS5_IJNS4_10UnderscoreESW_SW_EEEEENS4_13SM90_TMA_LOADENS4_14ComposedLayoutINS4_7SwizzleILi2ELi4ELi3EEENS4_18smem_ptr_flag_bitsILi8EEENSQ_INS5_IJNSA_ILi8EEESH_EEENS5_IJSH_SB_EEEEEEEvNS4_8identityESZ_S19_vS1A_EENS_8epilogue10collective6detail29Sm90TmaWarpSpecializedAdapterINS1D_15DefaultEpilogueIaSJ_SJ_NS1C_6thread17LinearCombinationIaLi1EiiLNS1H_9ScaleType4KindE0ELNS_15FloatRoundStyleE2EaEENS1_15EpilogueDefaultEEEEEvvEEEEvNT_6ParamsE,"a",@progbits
	.sectionflags	@""
	.align	4
.nv.constant0._ZN7cutlass13device_kernelINS_4gemm6kernel13GemmUniversalIN4cute5tupleIJiiiiEEENS1_10collective13CollectiveMmaINS1_34MainloopSm90TmaGmmaWarpSpecializedILi7ENS5_IJNS4_1CILi1EEESB_SB_EEENS1_35KernelTmaWarpSpecializedCooperativeEEENS5_IJNSA_ILi256EEENSA_ILi224EEENSA_ILi64EEEEEEaNS5_IJlSB_lEEEaSJ_NS4_8TiledMMAINS4_8MMA_AtomIJNS4_4SM904GMMA26MMA_64x32x32_S32S8S8_SS_TNEEEENS4_6LayoutINS5_IJNSA_ILi2EEESB_SB_EEENS5_IJSB_NSA_ILi0EEEST_EEEEENS5_IJNS4_10UnderscoreESW_SW_EEEEENS4_13SM90_TMA_LOADENS4_14ComposedLayoutINS4_7SwizzleILi2ELi4ELi3EEENS4_18smem_ptr_flag_bitsILi8EEENSQ_INS5_IJNSA_ILi8EEESH_EEENS5_IJSH_SB_EEEEEEEvNS4_8identityESZ_S19_vS1A_EENS_8epilogue10collective6detail29Sm90TmaWarpSpecializedAdapterINS1D_15DefaultEpilogueIaSJ_SJ_NS1C_6thread17LinearCombinationIaLi1EiiLNS1H_9ScaleType4KindE0ELNS_15FloatRoundStyleE2EaEENS1_15EpilogueDefaultEEEEEvvEEEEvNT_6ParamsE:
	.zero		1664


//--------------------- SYMBOLS --------------------------

	.type		.nv.reservedSmem.offset0,@object
	.size		.nv.reservedSmem.offset0,0x4
	.type		__assertfail,@function
